//
// Generated by NVIDIA NVVM Compiler
//
// Compiler Build ID: CL-36424714
// Cuda compilation tools, release 13.0, V13.0.88
// Based on NVVM 20.0.0
//

.version 9.0
.target sm_100
.address_size 64

	// .globl	_Z27compute_acceleration_kernelPK4BodyiPdS2_S2_

.visible .entry _Z27compute_acceleration_kernelPK4BodyiPdS2_S2_(
	.param .u64 .ptr .align 1 _Z27compute_acceleration_kernelPK4BodyiPdS2_S2__param_0,
	.param .u32 _Z27compute_acceleration_kernelPK4BodyiPdS2_S2__param_1,
	.param .u64 .ptr .align 1 _Z27compute_acceleration_kernelPK4BodyiPdS2_S2__param_2,
	.param .u64 .ptr .align 1 _Z27compute_acceleration_kernelPK4BodyiPdS2_S2__param_3,
	.param .u64 .ptr .align 1 _Z27compute_acceleration_kernelPK4BodyiPdS2_S2__param_4
)
{
	.reg .pred 	%p<18>;
	.reg .b32 	%r<45>;
	.reg .b64 	%rd<38>;
	.reg .b64 	%fd<380>;

	ld.param.u64 	%rd11, [_Z27compute_acceleration_kernelPK4BodyiPdS2_S2__param_0];
	ld.param.u32 	%r24, [_Z27compute_acceleration_kernelPK4BodyiPdS2_S2__param_1];
	cvta.to.global.u64 	%rd1, %rd11;
	mov.u32 	%r25, %ctaid.x;
	mov.u32 	%r26, %ntid.x;
	mov.u32 	%r27, %tid.x;
	mad.lo.s32 	%r1, %r25, %r26, %r27;
	setp.ge.s32 	%p1, %r1, %r24;
	@%p1 bra 	$L__BB0_24;
	mul.wide.s32 	%rd12, %r1, 56;
	add.s64 	%rd13, %rd1, %rd12;
	ld.global.f64 	%fd1, [%rd13];
	ld.global.f64 	%fd2, [%rd13+8];
	ld.global.f64 	%fd3, [%rd13+16];
	setp.lt.s32 	%p2, %r1, 1;
	mov.f64 	%fd353, 0d0000000000000000;
	mov.b32 	%r43, 0;
	mov.f64 	%fd354, %fd353;
	mov.f64 	%fd355, %fd353;
	@%p2 bra 	$L__BB0_10;
	min.s32 	%r30, %r1, %r24;
	max.s32 	%r43, %r30, 1;
	setp.lt.s32 	%p3, %r30, 4;
	mov.f64 	%fd355, 0d0000000000000000;
	mov.b32 	%r38, 0;
	mov.f64 	%fd354, %fd355;
	mov.f64 	%fd353, %fd355;
	@%p3 bra 	$L__BB0_5;
	and.b32  	%r31, %r43, 2147483644;
	neg.s32 	%r36, %r31;
	add.s64 	%rd36, %rd1, 112;
	mov.f64 	%fd355, 0d0000000000000000;
$L__BB0_4:
	.pragma "nounroll";
	and.b32  	%r38, %r43, 2147483644;
	ld.global.f64 	%fd71, [%rd36+-112];
	sub.f64 	%fd72, %fd71, %fd1;
	ld.global.f64 	%fd73, [%rd36+-104];
	sub.f64 	%fd74, %fd73, %fd2;
	ld.global.f64 	%fd75, [%rd36+-96];
	sub.f64 	%fd76, %fd75, %fd3;
	mul.f64 	%fd77, %fd74, %fd74;
	fma.rn.f64 	%fd78, %fd72, %fd72, %fd77;
	fma.rn.f64 	%fd79, %fd76, %fd76, %fd78;
	add.f64 	%fd80, %fd79, 0d3F50624DD2F1A9FC;
	sqrt.rn.f64 	%fd81, %fd80;
	rcp.rn.f64 	%fd82, %fd81;
	mul.f64 	%fd83, %fd82, %fd82;
	mul.f64 	%fd84, %fd82, %fd83;
	ld.global.f64 	%fd85, [%rd36+-64];
	mul.f64 	%fd86, %fd85, %fd84;
	fma.rn.f64 	%fd87, %fd72, %fd86, %fd353;
	fma.rn.f64 	%fd88, %fd74, %fd86, %fd354;
	fma.rn.f64 	%fd89, %fd76, %fd86, %fd355;
	ld.global.f64 	%fd90, [%rd36+-56];
	sub.f64 	%fd91, %fd90, %fd1;
	ld.global.f64 	%fd92, [%rd36+-48];
	sub.f64 	%fd93, %fd92, %fd2;
	ld.global.f64 	%fd94, [%rd36+-40];
	sub.f64 	%fd95, %fd94, %fd3;
	mul.f64 	%fd96, %fd93, %fd93;
	fma.rn.f64 	%fd97, %fd91, %fd91, %fd96;
	fma.rn.f64 	%fd98, %fd95, %fd95, %fd97;
	add.f64 	%fd99, %fd98, 0d3F50624DD2F1A9FC;
	sqrt.rn.f64 	%fd100, %fd99;
	rcp.rn.f64 	%fd101, %fd100;
	mul.f64 	%fd102, %fd101, %fd101;
	mul.f64 	%fd103, %fd101, %fd102;
	ld.global.f64 	%fd104, [%rd36+-8];
	mul.f64 	%fd105, %fd104, %fd103;
	fma.rn.f64 	%fd106, %fd91, %fd105, %fd87;
	fma.rn.f64 	%fd107, %fd93, %fd105, %fd88;
	fma.rn.f64 	%fd108, %fd95, %fd105, %fd89;
	ld.global.f64 	%fd109, [%rd36];
	sub.f64 	%fd110, %fd109, %fd1;
	ld.global.f64 	%fd111, [%rd36+8];
	sub.f64 	%fd112, %fd111, %fd2;
	ld.global.f64 	%fd113, [%rd36+16];
	sub.f64 	%fd114, %fd113, %fd3;
	mul.f64 	%fd115, %fd112, %fd112;
	fma.rn.f64 	%fd116, %fd110, %fd110, %fd115;
	fma.rn.f64 	%fd117, %fd114, %fd114, %fd116;
	add.f64 	%fd118, %fd117, 0d3F50624DD2F1A9FC;
	sqrt.rn.f64 	%fd119, %fd118;
	rcp.rn.f64 	%fd120, %fd119;
	mul.f64 	%fd121, %fd120, %fd120;
	mul.f64 	%fd122, %fd120, %fd121;
	ld.global.f64 	%fd123, [%rd36+48];
	mul.f64 	%fd124, %fd123, %fd122;
	fma.rn.f64 	%fd125, %fd110, %fd124, %fd106;
	fma.rn.f64 	%fd126, %fd112, %fd124, %fd107;
	fma.rn.f64 	%fd127, %fd114, %fd124, %fd108;
	ld.global.f64 	%fd128, [%rd36+56];
	sub.f64 	%fd129, %fd128, %fd1;
	ld.global.f64 	%fd130, [%rd36+64];
	sub.f64 	%fd131, %fd130, %fd2;
	ld.global.f64 	%fd132, [%rd36+72];
	sub.f64 	%fd133, %fd132, %fd3;
	mul.f64 	%fd134, %fd131, %fd131;
	fma.rn.f64 	%fd135, %fd129, %fd129, %fd134;
	fma.rn.f64 	%fd136, %fd133, %fd133, %fd135;
	add.f64 	%fd137, %fd136, 0d3F50624DD2F1A9FC;
	sqrt.rn.f64 	%fd138, %fd137;
	rcp.rn.f64 	%fd139, %fd138;
	mul.f64 	%fd140, %fd139, %fd139;
	mul.f64 	%fd141, %fd139, %fd140;
	ld.global.f64 	%fd142, [%rd36+104];
	mul.f64 	%fd143, %fd142, %fd141;
	fma.rn.f64 	%fd353, %fd129, %fd143, %fd125;
	fma.rn.f64 	%fd354, %fd131, %fd143, %fd126;
	fma.rn.f64 	%fd355, %fd133, %fd143, %fd127;
	add.s32 	%r36, %r36, 4;
	add.s64 	%rd36, %rd36, 224;
	setp.ne.s32 	%p4, %r36, 0;
	@%p4 bra 	$L__BB0_4;
$L__BB0_5:
	and.b32  	%r8, %r43, 3;
	setp.eq.s32 	%p5, %r8, 0;
	@%p5 bra 	$L__BB0_10;
	setp.eq.s32 	%p6, %r8, 1;
	@%p6 bra 	$L__BB0_8;
	mul.wide.u32 	%rd14, %r38, 56;
	add.s64 	%rd15, %rd1, %rd14;
	ld.global.f64 	%fd145, [%rd15];
	sub.f64 	%fd146, %fd145, %fd1;
	ld.global.f64 	%fd147, [%rd15+8];
	sub.f64 	%fd148, %fd147, %fd2;
	ld.global.f64 	%fd149, [%rd15+16];
	sub.f64 	%fd150, %fd149, %fd3;
	mul.f64 	%fd151, %fd148, %fd148;
	fma.rn.f64 	%fd152, %fd146, %fd146, %fd151;
	fma.rn.f64 	%fd153, %fd150, %fd150, %fd152;
	add.f64 	%fd154, %fd153, 0d3F50624DD2F1A9FC;
	sqrt.rn.f64 	%fd155, %fd154;
	rcp.rn.f64 	%fd156, %fd155;
	mul.f64 	%fd157, %fd156, %fd156;
	mul.f64 	%fd158, %fd156, %fd157;
	ld.global.f64 	%fd159, [%rd15+48];
	mul.f64 	%fd160, %fd159, %fd158;
	fma.rn.f64 	%fd161, %fd146, %fd160, %fd353;
	fma.rn.f64 	%fd162, %fd148, %fd160, %fd354;
	fma.rn.f64 	%fd163, %fd150, %fd160, %fd355;
	ld.global.f64 	%fd164, [%rd15+56];
	sub.f64 	%fd165, %fd164, %fd1;
	ld.global.f64 	%fd166, [%rd15+64];
	sub.f64 	%fd167, %fd166, %fd2;
	ld.global.f64 	%fd168, [%rd15+72];
	sub.f64 	%fd169, %fd168, %fd3;
	mul.f64 	%fd170, %fd167, %fd167;
	fma.rn.f64 	%fd171, %fd165, %fd165, %fd170;
	fma.rn.f64 	%fd172, %fd169, %fd169, %fd171;
	add.f64 	%fd173, %fd172, 0d3F50624DD2F1A9FC;
	sqrt.rn.f64 	%fd174, %fd173;
	rcp.rn.f64 	%fd175, %fd174;
	mul.f64 	%fd176, %fd175, %fd175;
	mul.f64 	%fd177, %fd175, %fd176;
	ld.global.f64 	%fd178, [%rd15+104];
	mul.f64 	%fd179, %fd178, %fd177;
	fma.rn.f64 	%fd353, %fd165, %fd179, %fd161;
	fma.rn.f64 	%fd354, %fd167, %fd179, %fd162;
	fma.rn.f64 	%fd355, %fd169, %fd179, %fd163;
	add.s32 	%r38, %r38, 2;
$L__BB0_8:
	and.b32  	%r32, %r43, 1;
	setp.eq.b32 	%p7, %r32, 1;
	not.pred 	%p8, %p7;
	@%p8 bra 	$L__BB0_10;
	mul.wide.u32 	%rd16, %r38, 56;
	add.s64 	%rd17, %rd1, %rd16;
	ld.global.f64 	%fd180, [%rd17];
	sub.f64 	%fd181, %fd180, %fd1;
	ld.global.f64 	%fd182, [%rd17+8];
	sub.f64 	%fd183, %fd182, %fd2;
	ld.global.f64 	%fd184, [%rd17+16];
	sub.f64 	%fd185, %fd184, %fd3;
	mul.f64 	%fd186, %fd183, %fd183;
	fma.rn.f64 	%fd187, %fd181, %fd181, %fd186;
	fma.rn.f64 	%fd188, %fd185, %fd185, %fd187;
	add.f64 	%fd189, %fd188, 0d3F50624DD2F1A9FC;
	sqrt.rn.f64 	%fd190, %fd189;
	rcp.rn.f64 	%fd191, %fd190;
	mul.f64 	%fd192, %fd191, %fd191;
	mul.f64 	%fd193, %fd191, %fd192;
	ld.global.f64 	%fd194, [%rd17+48];
	mul.f64 	%fd195, %fd194, %fd193;
	fma.rn.f64 	%fd353, %fd181, %fd195, %fd353;
	fma.rn.f64 	%fd354, %fd183, %fd195, %fd354;
	fma.rn.f64 	%fd355, %fd185, %fd195, %fd355;
$L__BB0_10:
	setp.ge.s32 	%p9, %r43, %r24;
	@%p9 bra 	$L__BB0_14;
	setp.eq.s32 	%p10, %r43, %r1;
	@%p10 bra 	$L__BB0_13;
	mul.wide.u32 	%rd18, %r43, 56;
	add.s64 	%rd19, %rd1, %rd18;
	ld.global.f64 	%fd196, [%rd19];
	sub.f64 	%fd197, %fd196, %fd1;
	ld.global.f64 	%fd198, [%rd19+8];
	sub.f64 	%fd199, %fd198, %fd2;
	ld.global.f64 	%fd200, [%rd19+16];
	sub.f64 	%fd201, %fd200, %fd3;
	mul.f64 	%fd202, %fd199, %fd199;
	fma.rn.f64 	%fd203, %fd197, %fd197, %fd202;
	fma.rn.f64 	%fd204, %fd201, %fd201, %fd203;
	add.f64 	%fd205, %fd204, 0d3F50624DD2F1A9FC;
	sqrt.rn.f64 	%fd206, %fd205;
	rcp.rn.f64 	%fd207, %fd206;
	mul.f64 	%fd208, %fd207, %fd207;
	mul.f64 	%fd209, %fd207, %fd208;
	ld.global.f64 	%fd210, [%rd19+48];
	mul.f64 	%fd211, %fd210, %fd209;
	fma.rn.f64 	%fd353, %fd197, %fd211, %fd353;
	fma.rn.f64 	%fd354, %fd199, %fd211, %fd354;
	fma.rn.f64 	%fd355, %fd201, %fd211, %fd355;
$L__BB0_13:
	add.s32 	%r43, %r43, 1;
$L__BB0_14:
	setp.ge.s32 	%p11, %r43, %r24;
	@%p11 bra 	$L__BB0_23;
	sub.s32 	%r14, %r24, %r43;
	sub.s32 	%r33, %r43, %r24;
	setp.gt.u32 	%p12, %r33, -4;
	@%p12 bra 	$L__BB0_18;
	and.b32  	%r34, %r14, -4;
	neg.s32 	%r41, %r34;
	mul.wide.u32 	%rd20, %r43, 56;
	add.s64 	%rd21, %rd20, %rd1;
	add.s64 	%rd37, %rd21, 112;
$L__BB0_17:
	.pragma "nounroll";
	ld.global.f64 	%fd213, [%rd37+-112];
	sub.f64 	%fd214, %fd213, %fd1;
	ld.global.f64 	%fd215, [%rd37+-104];
	sub.f64 	%fd216, %fd215, %fd2;
	ld.global.f64 	%fd217, [%rd37+-96];
	sub.f64 	%fd218, %fd217, %fd3;
	mul.f64 	%fd219, %fd216, %fd216;
	fma.rn.f64 	%fd220, %fd214, %fd214, %fd219;
	fma.rn.f64 	%fd221, %fd218, %fd218, %fd220;
	add.f64 	%fd222, %fd221, 0d3F50624DD2F1A9FC;
	sqrt.rn.f64 	%fd223, %fd222;
	rcp.rn.f64 	%fd224, %fd223;
	mul.f64 	%fd225, %fd224, %fd224;
	mul.f64 	%fd226, %fd224, %fd225;
	ld.global.f64 	%fd227, [%rd37+-64];
	mul.f64 	%fd228, %fd227, %fd226;
	fma.rn.f64 	%fd229, %fd214, %fd228, %fd353;
	fma.rn.f64 	%fd230, %fd216, %fd228, %fd354;
	fma.rn.f64 	%fd231, %fd218, %fd228, %fd355;
	ld.global.f64 	%fd232, [%rd37+-56];
	sub.f64 	%fd233, %fd232, %fd1;
	ld.global.f64 	%fd234, [%rd37+-48];
	sub.f64 	%fd235, %fd234, %fd2;
	ld.global.f64 	%fd236, [%rd37+-40];
	sub.f64 	%fd237, %fd236, %fd3;
	mul.f64 	%fd238, %fd235, %fd235;
	fma.rn.f64 	%fd239, %fd233, %fd233, %fd238;
	fma.rn.f64 	%fd240, %fd237, %fd237, %fd239;
	add.f64 	%fd241, %fd240, 0d3F50624DD2F1A9FC;
	sqrt.rn.f64 	%fd242, %fd241;
	rcp.rn.f64 	%fd243, %fd242;
	mul.f64 	%fd244, %fd243, %fd243;
	mul.f64 	%fd245, %fd243, %fd244;
	ld.global.f64 	%fd246, [%rd37+-8];
	mul.f64 	%fd247, %fd246, %fd245;
	fma.rn.f64 	%fd248, %fd233, %fd247, %fd229;
	fma.rn.f64 	%fd249, %fd235, %fd247, %fd230;
	fma.rn.f64 	%fd250, %fd237, %fd247, %fd231;
	ld.global.f64 	%fd251, [%rd37];
	sub.f64 	%fd252, %fd251, %fd1;
	ld.global.f64 	%fd253, [%rd37+8];
	sub.f64 	%fd254, %fd253, %fd2;
	ld.global.f64 	%fd255, [%rd37+16];
	sub.f64 	%fd256, %fd255, %fd3;
	mul.f64 	%fd257, %fd254, %fd254;
	fma.rn.f64 	%fd258, %fd252, %fd252, %fd257;
	fma.rn.f64 	%fd259, %fd256, %fd256, %fd258;
	add.f64 	%fd260, %fd259, 0d3F50624DD2F1A9FC;
	sqrt.rn.f64 	%fd261, %fd260;
	rcp.rn.f64 	%fd262, %fd261;
	mul.f64 	%fd263, %fd262, %fd262;
	mul.f64 	%fd264, %fd262, %fd263;
	ld.global.f64 	%fd265, [%rd37+48];
	mul.f64 	%fd266, %fd265, %fd264;
	fma.rn.f64 	%fd267, %fd252, %fd266, %fd248;
	fma.rn.f64 	%fd268, %fd254, %fd266, %fd249;
	fma.rn.f64 	%fd269, %fd256, %fd266, %fd250;
	ld.global.f64 	%fd270, [%rd37+56];
	sub.f64 	%fd271, %fd270, %fd1;
	ld.global.f64 	%fd272, [%rd37+64];
	sub.f64 	%fd273, %fd272, %fd2;
	ld.global.f64 	%fd274, [%rd37+72];
	sub.f64 	%fd275, %fd274, %fd3;
	mul.f64 	%fd276, %fd273, %fd273;
	fma.rn.f64 	%fd277, %fd271, %fd271, %fd276;
	fma.rn.f64 	%fd278, %fd275, %fd275, %fd277;
	add.f64 	%fd279, %fd278, 0d3F50624DD2F1A9FC;
	sqrt.rn.f64 	%fd280, %fd279;
	rcp.rn.f64 	%fd281, %fd280;
	mul.f64 	%fd282, %fd281, %fd281;
	mul.f64 	%fd283, %fd281, %fd282;
	ld.global.f64 	%fd284, [%rd37+104];
	mul.f64 	%fd285, %fd284, %fd283;
	fma.rn.f64 	%fd353, %fd271, %fd285, %fd267;
	fma.rn.f64 	%fd354, %fd273, %fd285, %fd268;
	fma.rn.f64 	%fd355, %fd275, %fd285, %fd269;
	add.s32 	%r43, %r43, 4;
	add.s32 	%r41, %r41, 4;
	add.s64 	%rd37, %rd37, 224;
	setp.ne.s32 	%p13, %r41, 0;
	@%p13 bra 	$L__BB0_17;
$L__BB0_18:
	and.b32  	%r21, %r14, 3;
	setp.eq.s32 	%p14, %r21, 0;
	@%p14 bra 	$L__BB0_23;
	setp.eq.s32 	%p15, %r21, 1;
	@%p15 bra 	$L__BB0_21;
	mul.wide.u32 	%rd22, %r43, 56;
	add.s64 	%rd23, %rd1, %rd22;
	ld.global.f64 	%fd287, [%rd23];
	sub.f64 	%fd288, %fd287, %fd1;
	ld.global.f64 	%fd289, [%rd23+8];
	sub.f64 	%fd290, %fd289, %fd2;
	ld.global.f64 	%fd291, [%rd23+16];
	sub.f64 	%fd292, %fd291, %fd3;
	mul.f64 	%fd293, %fd290, %fd290;
	fma.rn.f64 	%fd294, %fd288, %fd288, %fd293;
	fma.rn.f64 	%fd295, %fd292, %fd292, %fd294;
	add.f64 	%fd296, %fd295, 0d3F50624DD2F1A9FC;
	sqrt.rn.f64 	%fd297, %fd296;
	rcp.rn.f64 	%fd298, %fd297;
	mul.f64 	%fd299, %fd298, %fd298;
	mul.f64 	%fd300, %fd298, %fd299;
	ld.global.f64 	%fd301, [%rd23+48];
	mul.f64 	%fd302, %fd301, %fd300;
	fma.rn.f64 	%fd303, %fd288, %fd302, %fd353;
	fma.rn.f64 	%fd304, %fd290, %fd302, %fd354;
	fma.rn.f64 	%fd305, %fd292, %fd302, %fd355;
	ld.global.f64 	%fd306, [%rd23+56];
	sub.f64 	%fd307, %fd306, %fd1;
	ld.global.f64 	%fd308, [%rd23+64];
	sub.f64 	%fd309, %fd308, %fd2;
	ld.global.f64 	%fd310, [%rd23+72];
	sub.f64 	%fd311, %fd310, %fd3;
	mul.f64 	%fd312, %fd309, %fd309;
	fma.rn.f64 	%fd313, %fd307, %fd307, %fd312;
	fma.rn.f64 	%fd314, %fd311, %fd311, %fd313;
	add.f64 	%fd315, %fd314, 0d3F50624DD2F1A9FC;
	sqrt.rn.f64 	%fd316, %fd315;
	rcp.rn.f64 	%fd317, %fd316;
	mul.f64 	%fd318, %fd317, %fd317;
	mul.f64 	%fd319, %fd317, %fd318;
	ld.global.f64 	%fd320, [%rd23+104];
	mul.f64 	%fd321, %fd320, %fd319;
	fma.rn.f64 	%fd353, %fd307, %fd321, %fd303;
	fma.rn.f64 	%fd354, %fd309, %fd321, %fd304;
	fma.rn.f64 	%fd355, %fd311, %fd321, %fd305;
	add.s32 	%r43, %r43, 2;
$L__BB0_21:
	and.b32  	%r35, %r14, 1;
	setp.eq.b32 	%p16, %r35, 1;
	not.pred 	%p17, %p16;
	@%p17 bra 	$L__BB0_23;
	mul.wide.u32 	%rd24, %r43, 56;
	add.s64 	%rd25, %rd1, %rd24;
	ld.global.f64 	%fd322, [%rd25];
	sub.f64 	%fd323, %fd322, %fd1;
	ld.global.f64 	%fd324, [%rd25+8];
	sub.f64 	%fd325, %fd324, %fd2;
	ld.global.f64 	%fd326, [%rd25+16];
	sub.f64 	%fd327, %fd326, %fd3;
	mul.f64 	%fd328, %fd325, %fd325;
	fma.rn.f64 	%fd329, %fd323, %fd323, %fd328;
	fma.rn.f64 	%fd330, %fd327, %fd327, %fd329;
	add.f64 	%fd331, %fd330, 0d3F50624DD2F1A9FC;
	sqrt.rn.f64 	%fd332, %fd331;
	rcp.rn.f64 	%fd333, %fd332;
	mul.f64 	%fd334, %fd333, %fd333;
	mul.f64 	%fd335, %fd333, %fd334;
	ld.global.f64 	%fd336, [%rd25+48];
	mul.f64 	%fd337, %fd336, %fd335;
	fma.rn.f64 	%fd353, %fd323, %fd337, %fd353;
	fma.rn.f64 	%fd354, %fd325, %fd337, %fd354;
	fma.rn.f64 	%fd355, %fd327, %fd337, %fd355;
$L__BB0_23:
	ld.param.u64 	%rd35, [_Z27compute_acceleration_kernelPK4BodyiPdS2_S2__param_4];
	ld.param.u64 	%rd34, [_Z27compute_acceleration_kernelPK4BodyiPdS2_S2__param_3];
	ld.param.u64 	%rd33, [_Z27compute_acceleration_kernelPK4BodyiPdS2_S2__param_2];
	cvta.to.global.u64 	%rd26, %rd33;
	mul.wide.s32 	%rd27, %r1, 8;
	add.s64 	%rd28, %rd26, %rd27;
	st.global.f64 	[%rd28], %fd353;
	cvta.to.global.u64 	%rd29, %rd34;
	add.s64 	%rd30, %rd29, %rd27;
	st.global.f64 	[%rd30], %fd354;
	cvta.to.global.u64 	%rd31, %rd35;
	add.s64 	%rd32, %rd31, %rd27;
	st.global.f64 	[%rd32], %fd355;
$L__BB0_24:
	ret;

}
	// .globl	_Z20update_phase1_kernelP4BodyidPKdS2_S2_
.visible .entry _Z20update_phase1_kernelP4BodyidPKdS2_S2_(
	.param .u64 .ptr .align 1 _Z20update_phase1_kernelP4BodyidPKdS2_S2__param_0,
	.param .u32 _Z20update_phase1_kernelP4BodyidPKdS2_S2__param_1,
	.param .f64 _Z20update_phase1_kernelP4BodyidPKdS2_S2__param_2,
	.param .u64 .ptr .align 1 _Z20update_phase1_kernelP4BodyidPKdS2_S2__param_3,
	.param .u64 .ptr .align 1 _Z20update_phase1_kernelP4BodyidPKdS2_S2__param_4,
	.param .u64 .ptr .align 1 _Z20update_phase1_kernelP4BodyidPKdS2_S2__param_5
)
{
	.reg .pred 	%p<2>;
	.reg .b32 	%r<6>;
	.reg .b64 	%rd<15>;
	.reg .b64 	%fd<20>;

	ld.param.u64 	%rd1, [_Z20update_phase1_kernelP4BodyidPKdS2_S2__param_0];
	ld.param.u32 	%r2, [_Z20update_phase1_kernelP4BodyidPKdS2_S2__param_1];
	ld.param.f64 	%fd1, [_Z20update_phase1_kernelP4BodyidPKdS2_S2__param_2];
	ld.param.u64 	%rd2, [_Z20update_phase1_kernelP4BodyidPKdS2_S2__param_3];
	ld.param.u64 	%rd3, [_Z20update_phase1_kernelP4BodyidPKdS2_S2__param_4];
	ld.param.u64 	%rd4, [_Z20update_phase1_kernelP4BodyidPKdS2_S2__param_5];
	mov.u32 	%r3, %ctaid.x;
	mov.u32 	%r4, %ntid.x;
	mov.u32 	%r5, %tid.x;
	mad.lo.s32 	%r1, %r3, %r4, %r5;
	setp.ge.s32 	%p1, %r1, %r2;
	@%p1 bra 	$L__BB1_2;
	cvta.to.global.u64 	%rd5, %rd2;
	cvta.to.global.u64 	%rd6, %rd1;
	cvta.to.global.u64 	%rd7, %rd3;
	cvta.to.global.u64 	%rd8, %rd4;
	mul.wide.s32 	%rd9, %r1, 8;
	add.s64 	%rd10, %rd5, %rd9;
	ld.global.f64 	%fd2, [%rd10];
	mul.f64 	%fd3, %fd2, 0d3FE0000000000000;
	mul.wide.s32 	%rd11, %r1, 56;
	add.s64 	%rd12, %rd6, %rd11;
	ld.global.f64 	%fd4, [%rd12+24];
	fma.rn.f64 	%fd5, %fd1, %fd3, %fd4;
	st.global.f64 	[%rd12+24], %fd5;
	add.s64 	%rd13, %rd7, %rd9;
	ld.global.f64 	%fd6, [%rd13];
	mul.f64 	%fd7, %fd6, 0d3FE0000000000000;
	ld.global.f64 	%fd8, [%rd12+32];
	fma.rn.f64 	%fd9, %fd1, %fd7, %fd8;
	st.global.f64 	[%rd12+32], %fd9;
	add.s64 	%rd14, %rd8, %rd9;
	ld.global.f64 	%fd10, [%rd14];
	mul.f64 	%fd11, %fd10, 0d3FE0000000000000;
	ld.global.f64 	%fd12, [%rd12+40];
	fma.rn.f64 	%fd13, %fd1, %fd11, %fd12;
	st.global.f64 	[%rd12+40], %fd13;
	ld.global.f64 	%fd14, [%rd12];
	fma.rn.f64 	%fd15, %fd1, %fd5, %fd14;
	st.global.f64 	[%rd12], %fd15;
	ld.global.f64 	%fd16, [%rd12+8];
	fma.rn.f64 	%fd17, %fd1, %fd9, %fd16;
	st.global.f64 	[%rd12+8], %fd17;
	ld.global.f64 	%fd18, [%rd12+16];
	fma.rn.f64 	%fd19, %fd1, %fd13, %fd18;
	st.global.f64 	[%rd12+16], %fd19;
$L__BB1_2:
	ret;

}
	// .globl	_Z20update_phase2_kernelP4BodyidPKdS2_S2_
.visible .entry _Z20update_phase2_kernelP4BodyidPKdS2_S2_(
	.param .u64 .ptr .align 1 _Z20update_phase2_kernelP4BodyidPKdS2_S2__param_0,
	.param .u32 _Z20update_phase2_kernelP4BodyidPKdS2_S2__param_1,
	.param .f64 _Z20update_phase2_kernelP4BodyidPKdS2_S2__param_2,
	.param .u64 .ptr .align 1 _Z20update_phase2_kernelP4BodyidPKdS2_S2__param_3,
	.param .u64 .ptr .align 1 _Z20update_phase2_kernelP4BodyidPKdS2_S2__param_4,
	.param .u64 .ptr .align 1 _Z20update_phase2_kernelP4BodyidPKdS2_S2__param_5
)
{
	.reg .pred 	%p<2>;
	.reg .b32 	%r<6>;
	.reg .b64 	%rd<15>;
	.reg .b64 	%fd<14>;

	ld.param.u64 	%rd1, [_Z20update_phase2_kernelP4BodyidPKdS2_S2__param_0];
	ld.param.u32 	%r2, [_Z20update_phase2_kernelP4BodyidPKdS2_S2__param_1];
	ld.param.f64 	%fd1, [_Z20update_phase2_kernelP4BodyidPKdS2_S2__param_2];
	ld.param.u64 	%rd2, [_Z20update_phase2_kernelP4BodyidPKdS2_S2__param_3];
	ld.param.u64 	%rd3, [_Z20update_phase2_kernelP4BodyidPKdS2_S2__param_4];
	ld.param.u64 	%rd4, [_Z20update_phase2_kernelP4BodyidPKdS2_S2__param_5];
	mov.u32 	%r3, %ctaid.x;
	mov.u32 	%r4, %ntid.x;
	mov.u32 	%r5, %tid.x;
	mad.lo.s32 	%r1, %r3, %r4, %r5;
	setp.ge.s32 	%p1, %r1, %r2;
	@%p1 bra 	$L__BB2_2;
	cvta.to.global.u64 	%rd5, %rd2;
	cvta.to.global.u64 	%rd6, %rd1;
	cvta.to.global.u64 	%rd7, %rd3;
	cvta.to.global.u64 	%rd8, %rd4;
	mul.wide.s32 	%rd9, %r1, 8;
	add.s64 	%rd10, %rd5, %rd9;
	ld.global.f64 	%fd2, [%rd10];
	mul.f64 	%fd3, %fd2, 0d3FE0000000000000;
	mul.wide.s32 	%rd11, %r1, 56;
	add.s64 	%rd12, %rd6, %rd11;
	ld.global.f64 	%fd4, [%rd12+24];
	fma.rn.f64 	%fd5, %fd1, %fd3, %fd4;
	st.global.f64 	[%rd12+24], %fd5;
	add.s64 	%rd13, %rd7, %rd9;
	ld.global.f64 	%fd6, [%rd13];
	mul.f64 	%fd7, %fd6, 0d3FE0000000000000;
	ld.global.f64 	%fd8, [%rd12+32];
	fma.rn.f64 	%fd9, %fd1, %fd7, %fd8;
	st.global.f64 	[%rd12+32], %fd9;
	add.s64 	%rd14, %rd8, %rd9;
	ld.global.f64 	%fd10, [%rd14];
	mul.f64 	%fd11, %fd10, 0d3FE0000000000000;
	ld.global.f64 	%fd12, [%rd12+40];
	fma.rn.f64 	%fd13, %fd1, %fd11, %fd12;
	st.global.f64 	[%rd12+40], %fd13;
$L__BB2_2:
	ret;

}


// ===== COMPILED SASS (sm_100) =====

	.target	sm_100

	.elftype	@"ET_EXEC"


//--------------------- .note.nv.tkinfo           --------------------------
	.section	.note.nv.tkinfo,"",@"SHT_NOTE"
	.sectionflags	@"SHF_NOTE_NV_TKINFO"
	.tkinfo
        /*0018*/ 	.word	0x00000002
        /*0030*/ 	.string	""
        /*0030*/ 	.string	"ptxas"
        /*0030*/ 	.string	"Cuda compilation tools, release 13.0, V13.0.88"
        /*0030*/ 	.string	"Build cuda_13.0.r13.0/compiler.36424714_0"
        /*0030*/ 	.string	"-arch sm_100 -m 64 "



//--------------------- .note.nv.cuinfo           --------------------------
	.section	.note.nv.cuinfo,"",@"SHT_NOTE"
	.sectionflags	@"SHF_NOTE_NV_CUINFO"
        /*0018*/ 	.short	0x0002
        /*001a*/ 	.short	0x0064
        /*001c*/ 	.short	0x0082
	.zero		2


//--------------------- .nv.info                  --------------------------
	.section	.nv.info,"",@"SHT_CUDA_INFO"
	.align	4


	//----- nvinfo : EIATTR_REGCOUNT
	.align		4
        /*0000*/ 	.byte	0x04, 0x2f
        /*0002*/ 	.short	(.L_1 - .L_0)
	.align		4
.L_0:
        /*0004*/ 	.word	index@(_Z27compute_acceleration_kernelPK4BodyiPdS2_S2_)
        /*0008*/ 	.word	0x00000030


	//----- nvinfo : EIATTR_FRAME_SIZE
	.align		4
.L_1:
        /*000c*/ 	.byte	0x04, 0x11
        /*000e*/ 	.short	(.L_3 - .L_2)
	.align		4
.L_2:
        /*0010*/ 	.word	index@($__internal_1_$__cuda_sm20_dsqrt_rn_f64_mediumpath_v1)
        /*0014*/ 	.word	0x00000000


	//----- nvinfo : EIATTR_FRAME_SIZE
	.align		4
.L_3:
        /*0018*/ 	.byte	0x04, 0x11
        /*001a*/ 	.short	(.L_5 - .L_4)
	.align		4
.L_4:
        /*001c*/ 	.word	index@($__internal_0_$__cuda_sm20_dblrcp_rn_slowpath_v3)
        /*0020*/ 	.word	0x00000000


	//----- nvinfo : EIATTR_FRAME_SIZE
	.align		4
.L_5:
        /*0024*/ 	.byte	0x04, 0x11
        /*0026*/ 	.short	(.L_7 - .L_6)
	.align		4
.L_6:
        /*0028*/ 	.word	index@(_Z27compute_acceleration_kernelPK4BodyiPdS2_S2_)
        /*002c*/ 	.word	0x00000000


	//----- nvinfo : EIATTR_REGCOUNT
	.align		4
.L_7:
        /*0030*/ 	.byte	0x04, 0x2f
        /*0032*/ 	.short	(.L_9 - .L_8)
	.align		4
.L_8:
        /*0034*/ 	.word	index@(_Z20update_phase1_kernelP4BodyidPKdS2_S2_)
        /*0038*/ 	.word	0x00000018


	//----- nvinfo : EIATTR_FRAME_SIZE
	.align		4
.L_9:
        /*003c*/ 	.byte	0x04, 0x11
        /*003e*/ 	.short	(.L_11 - .L_10)
	.align		4
.L_10:
        /*0040*/ 	.word	index@(_Z20update_phase1_kernelP4BodyidPKdS2_S2_)
        /*0044*/ 	.word	0x00000000


	//----- nvinfo : EIATTR_REGCOUNT
	.align		4
.L_11:
        /*0048*/ 	.byte	0x04, 0x2f
        /*004a*/ 	.short	(.L_13 - .L_12)
	.align		4
.L_12:
        /*004c*/ 	.word	index@(_Z20update_phase2_kernelP4BodyidPKdS2_S2_)
        /*0050*/ 	.word	0x00000014


	//----- nvinfo : EIATTR_FRAME_SIZE
	.align		4
.L_13:
        /*0054*/ 	.byte	0x04, 0x11
        /*0056*/ 	.short	(.L_15 - .L_14)
	.align		4
.L_14:
        /*0058*/ 	.word	index@(_Z20update_phase2_kernelP4BodyidPKdS2_S2_)
        /*005c*/ 	.word	0x00000000


	//----- nvinfo : EIATTR_MIN_STACK_SIZE
	.align		4
.L_15:
        /*0060*/ 	.byte	0x04, 0x12
        /*0062*/ 	.short	(.L_17 - .L_16)
	.align		4
.L_16:
        /*0064*/ 	.word	index@(_Z20update_phase2_kernelP4BodyidPKdS2_S2_)
        /*0068*/ 	.word	0x00000000


	//----- nvinfo : EIATTR_MIN_STACK_SIZE
	.align		4
.L_17:
        /*006c*/ 	.byte	0x04, 0x12
        /*006e*/ 	.short	(.L_19 - .L_18)
	.align		4
.L_18:
        /*0070*/ 	.word	index@(_Z20update_phase1_kernelP4BodyidPKdS2_S2_)
        /*0074*/ 	.word	0x00000000


	//----- nvinfo : EIATTR_MIN_STACK_SIZE
	.align		4
.L_19:
        /*0078*/ 	.byte	0x04, 0x12
        /*007a*/ 	.short	(.L_21 - .L_20)
	.align		4
.L_20:
        /*007c*/ 	.word	index@(_Z27compute_acceleration_kernelPK4BodyiPdS2_S2_)
        /*0080*/ 	.word	0x00000000
.L_21:


//--------------------- .nv.compat                --------------------------
	.section	.nv.compat,"",@"SHT_CUDA_COMPAT_INFO"
	.align	4
        /*0000*/ 	.byte	0x02, 0x09, 0x00, 0x00, 0x02, 0x02, 0x01, 0x00, 0x02, 0x05, 0x05, 0x00, 0x03, 0x07, 0x01, 0x01
        /*0010*/ 	.byte	0x02, 0x03, 0x00, 0x00, 0x02, 0x06, 0x01, 0x00, 0x04, 0x0b, 0x08, 0x00, 0x01, 0x00, 0x00, 0x00
        /*0020*/ 	.byte	0x00, 0x00, 0x00, 0x00


//--------------------- .nv.info._Z20update_phase2_kernelP4BodyidPKdS2_S2_ --------------------------
	.section	.nv.info._Z20update_phase2_kernelP4BodyidPKdS2_S2_,"",@"SHT_CUDA_INFO"
	.sectionflags	@""
	.align	4


	//----- nvinfo : EIATTR_CUDA_API_VERSION
	.align		4
        /*0000*/ 	.byte	0x04, 0x37
        /*0002*/ 	.short	(.L_23 - .L_22)
.L_22:
        /*0004*/ 	.word	0x00000082


	//----- nvinfo : EIATTR_KPARAM_INFO
	.align		4
.L_23:
        /*0008*/ 	.byte	0x04, 0x17
        /*000a*/ 	.short	(.L_25 - .L_24)
.L_24:
        /*000c*/ 	.word	0x00000000
        /*0010*/ 	.short	0x0005
        /*0012*/ 	.short	0x0028
        /*0014*/ 	.byte	0x00, 0xf5, 0x21, 0x00


	//----- nvinfo : EIATTR_KPARAM_INFO
	.align		4
.L_25:
        /*0018*/ 	.byte	0x04, 0x17
        /*001a*/ 	.short	(.L_27 - .L_26)
.L_26:
        /*001c*/ 	.word	0x00000000
        /*0020*/ 	.short	0x0004
        /*0022*/ 	.short	0x0020
        /*0024*/ 	.byte	0x00, 0xf5, 0x21, 0x00


	//----- nvinfo : EIATTR_KPARAM_INFO
	.align		4
.L_27:
        /*0028*/ 	.byte	0x04, 0x17
        /*002a*/ 	.short	(.L_29 - .L_28)
.L_28:
        /*002c*/ 	.word	0x00000000
        /*0030*/ 	.short	0x0003
        /*0032*/ 	.short	0x0018
        /*0034*/ 	.byte	0x00, 0xf5, 0x21, 0x00


	//----- nvinfo : EIATTR_KPARAM_INFO
	.align		4
.L_29:
        /*0038*/ 	.byte	0x04, 0x17
        /*003a*/ 	.short	(.L_31 - .L_30)
.L_30:
        /*003c*/ 	.word	0x00000000
        /*0040*/ 	.short	0x0002
        /*0042*/ 	.short	0x0010
        /*0044*/ 	.byte	0x00, 0xf0, 0x21, 0x00


	//----- nvinfo : EIATTR_KPARAM_INFO
	.align		4
.L_31:
        /*0048*/ 	.byte	0x04, 0x17
        /*004a*/ 	.short	(.L_33 - .L_32)
.L_32:
        /*004c*/ 	.word	0x00000000
        /*0050*/ 	.short	0x0001
        /*0052*/ 	.short	0x0008
        /*0054*/ 	.byte	0x00, 0xf0, 0x11, 0x00


	//----- nvinfo : EIATTR_KPARAM_INFO
	.align		4
.L_33:
        /*0058*/ 	.byte	0x04, 0x17
        /*005a*/ 	.short	(.L_35 - .L_34)
.L_34:
        /*005c*/ 	.word	0x00000000
        /*0060*/ 	.short	0x0000
        /*0062*/ 	.short	0x0000
        /*0064*/ 	.byte	0x00, 0xf5, 0x21, 0x00


	//----- nvinfo : EIATTR_SPARSE_MMA_MASK
	.align		4
.L_35:
        /*0068*/ 	.byte	0x03, 0x50
        /*006a*/ 	.short	0x0000


	//----- nvinfo : EIATTR_MAXREG_COUNT
	.align		4
        /*006c*/ 	.byte	0x03, 0x1b
        /*006e*/ 	.short	0x00ff


	//----- nvinfo : EIATTR_MERCURY_ISA_VERSION
	.align		4
        /*0070*/ 	.byte	0x03, 0x5f
        /*0072*/ 	.short	0x0101


	//----- nvinfo : EIATTR_VRC_CTA_INIT_COUNT
	.align		4
        /*0074*/ 	.byte	0x02, 0x4a
	.zero		1
	.zero		1


	//----- nvinfo : EIATTR_EXIT_INSTR_OFFSETS
	.align		4
        /*0078*/ 	.byte	0x04, 0x1c
        /*007a*/ 	.short	(.L_37 - .L_36)


	//   ....[0]....
.L_36:
        /*007c*/ 	.word	0x00000070


	//   ....[1]....
        /*0080*/ 	.word	0x00000210


	//----- nvinfo : EIATTR_CBANK_PARAM_SIZE
	.align		4
.L_37:
        /*0084*/ 	.byte	0x03, 0x19
        /*0086*/ 	.short	0x0030


	//----- nvinfo : EIATTR_PARAM_CBANK
	.align		4
        /*0088*/ 	.byte	0x04, 0x0a
        /*008a*/ 	.short	(.L_39 - .L_38)
	.align		4
.L_38:
        /*008c*/ 	.word	index@(.nv.constant0._Z20update_phase2_kernelP4BodyidPKdS2_S2_)
        /*0090*/ 	.short	0x0380
        /*0092*/ 	.short	0x0030


	//----- nvinfo : EIATTR_SW_WAR
	.align		4
.L_39:
        /*0094*/ 	.byte	0x04, 0x36
        /*0096*/ 	.short	(.L_41 - .L_40)
.L_40:
        /*0098*/ 	.word	0x00000008
.L_41:


//--------------------- .nv.info._Z20update_phase1_kernelP4BodyidPKdS2_S2_ --------------------------
	.section	.nv.info._Z20update_phase1_kernelP4BodyidPKdS2_S2_,"",@"SHT_CUDA_INFO"
	.sectionflags	@""
	.align	4


	//----- nvinfo : EIATTR_CUDA_API_VERSION
	.align		4
        /*0000*/ 	.byte	0x04, 0x37
        /*0002*/ 	.short	(.L_43 - .L_42)
.L_42:
        /*0004*/ 	.word	0x00000082


	//----- nvinfo : EIATTR_KPARAM_INFO
	.align		4
.L_43:
        /*0008*/ 	.byte	0x04, 0x17
        /*000a*/ 	.short	(.L_45 - .L_44)
.L_44:
        /*000c*/ 	.word	0x00000000
        /*0010*/ 	.short	0x0005
        /*0012*/ 	.short	0x0028
        /*0014*/ 	.byte	0x00, 0xf5, 0x21, 0x00


	//----- nvinfo : EIATTR_KPARAM_INFO
	.align		4
.L_45:
        /*0018*/ 	.byte	0x04, 0x17
        /*001a*/ 	.short	(.L_47 - .L_46)
.L_46:
        /*001c*/ 	.word	0x00000000
        /*0020*/ 	.short	0x0004
        /*0022*/ 	.short	0x0020
        /*0024*/ 	.byte	0x00, 0xf5, 0x21, 0x00


	//----- nvinfo : EIATTR_KPARAM_INFO
	.align		4
.L_47:
        /*0028*/ 	.byte	0x04, 0x17
        /*002a*/ 	.short	(.L_49 - .L_48)
.L_48:
        /*002c*/ 	.word	0x00000000
        /*0030*/ 	.short	0x0003
        /*0032*/ 	.short	0x0018
        /*0034*/ 	.byte	0x00, 0xf5, 0x21, 0x00


	//----- nvinfo : EIATTR_KPARAM_INFO
	.align		4
.L_49:
        /*0038*/ 	.byte	0x04, 0x17
        /*003a*/ 	.short	(.L_51 - .L_50)
.L_50:
        /*003c*/ 	.word	0x00000000
        /*0040*/ 	.short	0x0002
        /*0042*/ 	.short	0x0010
        /*0044*/ 	.byte	0x00, 0xf0, 0x21, 0x00


	//----- nvinfo : EIATTR_KPARAM_INFO
	.align		4
.L_51:
        /*0048*/ 	.byte	0x04, 0x17
        /*004a*/ 	.short	(.L_53 - .L_52)
.L_52:
        /*004c*/ 	.word	0x00000000
        /*0050*/ 	.short	0x0001
        /*0052*/ 	.short	0x0008
        /*0054*/ 	.byte	0x00, 0xf0, 0x11, 0x00


	//----- nvinfo : EIATTR_KPARAM_INFO
	.align		4
.L_53:
        /*0058*/ 	.byte	0x04, 0x17
        /*005a*/ 	.short	(.L_55 - .L_54)
.L_54:
        /*005c*/ 	.word	0x00000000
        /*0060*/ 	.short	0x0000
        /*0062*/ 	.short	0x0000
        /*0064*/ 	.byte	0x00, 0xf5, 0x21, 0x00


	//----- nvinfo : EIATTR_SPARSE_MMA_MASK
	.align		4
.L_55:
        /*0068*/ 	.byte	0x03, 0x50
        /*006a*/ 	.short	0x0000


	//----- nvinfo : EIATTR_MAXREG_COUNT
	.align		4
        /*006c*/ 	.byte	0x03, 0x1b
        /*006e*/ 	.short	0x00ff


	//----- nvinfo : EIATTR_MERCURY_ISA_VERSION
	.align		4
        /*0070*/ 	.byte	0x03, 0x5f
        /*0072*/ 	.short	0x0101


	//----- nvinfo : EIATTR_VRC_CTA_INIT_COUNT
	.align		4
        /*0074*/ 	.byte	0x02, 0x4a
	.zero		1
	.zero		1


	//----- nvinfo : EIATTR_EXIT_INSTR_OFFSETS
	.align		4
        /*0078*/ 	.byte	0x04, 0x1c
        /*007a*/ 	.short	(.L_57 - .L_56)


	//   ....[0]....
.L_56:
        /*007c*/ 	.word	0x00000070


	//   ....[1]....
        /*0080*/ 	.word	0x000002a0


	//----- nvinfo : EIATTR_CBANK_PARAM_SIZE
	.align		4
.L_57:
        /*0084*/ 	.byte	0x03, 0x19
        /*0086*/ 	.short	0x0030


	//----- nvinfo : EIATTR_PARAM_CBANK
	.align		4
        /*0088*/ 	.byte	0x04, 0x0a
        /*008a*/ 	.short	(.L_59 - .L_58)
	.align		4
.L_58:
        /*008c*/ 	.word	index@(.nv.constant0._Z20update_phase1_kernelP4BodyidPKdS2_S2_)
        /*0090*/ 	.short	0x0380
        /*0092*/ 	.short	0x0030


	//----- nvinfo : EIATTR_SW_WAR
	.align		4
.L_59:
        /*0094*/ 	.byte	0x04, 0x36
        /*0096*/ 	.short	(.L_61 - .L_60)
.L_60:
        /*0098*/ 	.word	0x00000008
.L_61:


//--------------------- .nv.info._Z27compute_acceleration_kernelPK4BodyiPdS2_S2_ --------------------------
	.section	.nv.info._Z27compute_acceleration_kernelPK4BodyiPdS2_S2_,"",@"SHT_CUDA_INFO"
	.sectionflags	@""
	.align	4


	//----- nvinfo : EIATTR_CUDA_API_VERSION
	.align		4
        /*0000*/ 	.byte	0x04, 0x37
        /*0002*/ 	.short	(.L_63 - .L_62)
.L_62:
        /*0004*/ 	.word	0x00000082


	//----- nvinfo : EIATTR_KPARAM_INFO
	.align		4
.L_63:
        /*0008*/ 	.byte	0x04, 0x17
        /*000a*/ 	.short	(.L_65 - .L_64)
.L_64:
        /*000c*/ 	.word	0x00000000
        /*0010*/ 	.short	0x0004
        /*0012*/ 	.short	0x0020
        /*0014*/ 	.byte	0x00, 0xf5, 0x21, 0x00


	//----- nvinfo : EIATTR_KPARAM_INFO
	.align		4
.L_65:
        /*0018*/ 	.byte	0x04, 0x17
        /*001a*/ 	.short	(.L_67 - .L_66)
.L_66:
        /*001c*/ 	.word	0x00000000
        /*0020*/ 	.short	0x0003
        /*0022*/ 	.short	0x0018
        /*0024*/ 	.byte	0x00, 0xf5, 0x21, 0x00


	//----- nvinfo : EIATTR_KPARAM_INFO
	.align		4
.L_67:
        /*0028*/ 	.byte	0x04, 0x17
        /*002a*/ 	.short	(.L_69 - .L_68)
.L_68:
        /*002c*/ 	.word	0x00000000
        /*0030*/ 	.short	0x0002
        /*0032*/ 	.short	0x0010
        /*0034*/ 	.byte	0x00, 0xf5, 0x21, 0x00


	//----- nvinfo : EIATTR_KPARAM_INFO
	.align		4
.L_69:
        /*0038*/ 	.byte	0x04, 0x17
        /*003a*/ 	.short	(.L_71 - .L_70)
.L_70:
        /*003c*/ 	.word	0x00000000
        /*0040*/ 	.short	0x0001
        /*0042*/ 	.short	0x0008
        /*0044*/ 	.byte	0x00, 0xf0, 0x11, 0x00


	//----- nvinfo : EIATTR_KPARAM_INFO
	.align		4
.L_71:
        /*0048*/ 	.byte	0x04, 0x17
        /*004a*/ 	.short	(.L_73 - .L_72)
.L_72:
        /*004c*/ 	.word	0x00000000
        /*0050*/ 	.short	0x0000
        /*0052*/ 	.short	0x0000
        /*0054*/ 	.byte	0x00, 0xf5, 0x21, 0x00


	//----- nvinfo : EIATTR_SPARSE_MMA_MASK
	.align		4
.L_73:
        /*0058*/ 	.byte	0x03, 0x50
        /*005a*/ 	.short	0x0000


	//----- nvinfo : EIATTR_MAXREG_COUNT
	.align		4
        /*005c*/ 	.byte	0x03, 0x1b
        /*005e*/ 	.short	0x00ff


	//----- nvinfo : EIATTR_MERCURY_ISA_VERSION
	.align		4
        /*0060*/ 	.byte	0x03, 0x5f
        /*0062*/ 	.short	0x0101


	//----- nvinfo : EIATTR_VRC_CTA_INIT_COUNT
	.align		4
        /*0064*/ 	.byte	0x02, 0x4a
	.zero		1
	.zero		1


	//----- nvinfo : EIATTR_EXIT_INSTR_OFFSETS
	.align		4
        /*0068*/ 	.byte	0x04, 0x1c
        /*006a*/ 	.short	(.L_75 - .L_74)


	//   ....[0]....
.L_74:
        /*006c*/ 	.word	0x00000070


	//   ....[1]....
        /*0070*/ 	.word	0x00004340


	//----- nvinfo : EIATTR_CRS_STACK_SIZE
	.align		4
.L_75:
        /*0074*/ 	.byte	0x04, 0x1e
        /*0076*/ 	.short	(.L_77 - .L_76)
.L_76:
        /*0078*/ 	.word	0x00000000


	//----- nvinfo : EIATTR_CBANK_PARAM_SIZE
	.align		4
.L_77:
        /*007c*/ 	.byte	0x03, 0x19
        /*007e*/ 	.short	0x0028


	//----- nvinfo : EIATTR_PARAM_CBANK
	.align		4
        /*0080*/ 	.byte	0x04, 0x0a
        /*0082*/ 	.short	(.L_79 - .L_78)
	.align		4
.L_78:
        /*0084*/ 	.word	index@(.nv.constant0._Z27compute_acceleration_kernelPK4BodyiPdS2_S2_)
        /*0088*/ 	.short	0x0380
        /*008a*/ 	.short	0x0028


	//----- nvinfo : EIATTR_SW_WAR
	.align		4
.L_79:
        /*008c*/ 	.byte	0x04, 0x36
        /*008e*/ 	.short	(.L_81 - .L_80)
.L_80:
        /*0090*/ 	.word	0x00000008
.L_81:


//--------------------- .nv.callgraph             --------------------------
	.section	.nv.callgraph,"",@"SHT_CUDA_CALLGRAPH"
	.align	4
	.sectionentsize	8
	.align		4
        /*0000*/ 	.word	0x00000000
	.align		4
        /*0004*/ 	.word	0xffffffff
	.align		4
        /*0008*/ 	.word	0x00000000
	.align		4
        /*000c*/ 	.word	0xfffffffe
	.align		4
        /*0010*/ 	.word	0x00000000
	.align		4
        /*0014*/ 	.word	0xfffffffd
	.align		4
        /*0018*/ 	.word	0x00000000
	.align		4
        /*001c*/ 	.word	0xfffffffc


//--------------------- .text._Z20update_phase2_kernelP4BodyidPKdS2_S2_ --------------------------
	.section	.text._Z20update_phase2_kernelP4BodyidPKdS2_S2_,"ax",@progbits
	.align	128
        .global         _Z20update_phase2_kernelP4BodyidPKdS2_S2_
        .type           _Z20update_phase2_kernelP4BodyidPKdS2_S2_,@function
        .size           _Z20update_phase2_kernelP4BodyidPKdS2_S2_,(.L_x_91 - _Z20update_phase2_kernelP4BodyidPKdS2_S2_)
        .other          _Z20update_phase2_kernelP4BodyidPKdS2_S2_,@"STO_CUDA_ENTRY STV_DEFAULT"
_Z20update_phase2_kernelP4BodyidPKdS2_S2_:
.text._Z20update_phase2_kernelP4BodyidPKdS2_S2_:
[----:B------:R-:W-:Y:S01]  /*0000*/  LDC R1, c[0x0][0x37c] ;  /* 0x0000df00ff017b82 */ /* 0x000fe20000000800 */
[----:B------:R-:W0:Y:S07]  /*0010*/  S2R R3, SR_TID.X ;  /* 0x0000000000037919 */ /* 0x000e2e0000002100 */
[----:B------:R-:W0:Y:S01]  /*0020*/  S2UR UR4, SR_CTAID.X ;  /* 0x00000000000479c3 */ /* 0x000e220000002500 */
[----:B------:R-:W1:Y:S07]  /*0030*/  LDCU UR5, c[0x0][0x388] ;  /* 0x00007100ff0577ac */ /* 0x000e6e0008000800 */
[----:B------:R-:W0:Y:S02]  /*0040*/  LDC R0, c[0x0][0x360] ;  /* 0x0000d800ff007b82 */ /* 0x000e240000000800 */
[----:B0-----:R-:W-:-:S05]  /*0050*/  IMAD R0, R0, UR4, R3 ;  /* 0x0000000400007c24 */ /* 0x001fca000f8e0203 */
[----:B-1----:R-:W-:-:S13]  /*0060*/  ISETP.GE.AND P0, PT, R0, UR5, PT ;  /* 0x0000000500007c0c */ /* 0x002fda000bf06270 */
[----:B------:R-:W-:Y:S05]  /*0070*/  @P0 EXIT ;  /* 0x000000000000094d */ /* 0x000fea0003800000 */
[----:B------:R-:W0:Y:S01]  /*0080*/  LDC.64 R6, c[0x0][0x398] ;  /* 0x0000e600ff067b82 */ /* 0x000e220000000a00 */
[----:B------:R-:W1:Y:S07]  /*0090*/  LDCU.64 UR4, c[0x0][0x358] ;  /* 0x00006b00ff0477ac */ /* 0x000e6e0008000a00 */
[----:B------:R-:W2:Y:S08]  /*00a0*/  LDC.64 R2, c[0x0][0x380] ;  /* 0x0000e000ff027b82 */ /* 0x000eb00000000a00 */
[----:B------:R-:W3:Y:S01]  /*00b0*/  LDC.64 R4, c[0x0][0x390] ;  /* 0x0000e400ff047b82 */ /* 0x000ee20000000a00 */
[----:B0-----:R-:W-:-:S07]  /*00c0*/  IMAD.WIDE R6, R0, 0x8, R6 ;  /* 0x0000000800067825 */ /* 0x001fce00078e0206 */
[----:B------:R-:W0:Y:S01]  /*00d0*/  LDC.64 R12, c[0x0][0x3a0] ;  /* 0x0000e800ff0c7b82 */ /* 0x000e220000000a00 */
[----:B-1----:R-:W4:Y:S01]  /*00e0*/  LDG.E.64 R6, desc[UR4][R6.64] ;  /* 0x0000000406067981 */ /* 0x002f22000c1e1b00 */
[----:B--2---:R-:W-:-:S06]  /*00f0*/  IMAD.WIDE R2, R0, 0x38, R2 ;  /* 0x0000003800027825 */ /* 0x004fcc00078e0202 */
[----:B------:R-:W1:Y:S01]  /*0100*/  LDC.64 R14, c[0x0][0x3a8] ;  /* 0x0000ea00ff0e7b82 */ /* 0x000e620000000a00 */
[----:B------:R-:W3:Y:S04]  /*0110*/  LDG.E.64 R10, desc[UR4][R2.64+0x18] ;  /* 0x00001804020a7981 */ /* 0x000ee8000c1e1b00 */
[----:B------:R-:W2:Y:S01]  /*0120*/  LDG.E.64 R16, desc[UR4][R2.64+0x28] ;  /* 0x0000280402107981 */ /* 0x000ea2000c1e1b00 */
[----:B----4-:R-:W-:-:S08]  /*0130*/  DMUL R8, R6, 0.5 ;  /* 0x3fe0000006087828 */ /* 0x010fd00000000000 */
[----:B---3--:R-:W-:Y:S01]  /*0140*/  DFMA R8, R8, R4, R10 ;  /* 0x000000040808722b */ /* 0x008fe2000000000a */
[----:B0-----:R-:W-:Y:S02]  /*0150*/  IMAD.WIDE R10, R0, 0x8, R12 ;  /* 0x00000008000a7825 */ /* 0x001fe400078e020c */
[----:B------:R-:W3:Y:S04]  /*0160*/  LDG.E.64 R12, desc[UR4][R2.64+0x20] ;  /* 0x00002004020c7981 */ /* 0x000ee8000c1e1b00 */
[----:B------:R-:W-:Y:S04]  /*0170*/  STG.E.64 desc[UR4][R2.64+0x18], R8 ;  /* 0x0000180802007986 */ /* 0x000fe8000c101b04 */
[----:B------:R-:W4:Y:S02]  /*0180*/  LDG.E.64 R10, desc[UR4][R10.64] ;  /* 0x000000040a0a7981 */ /* 0x000f24000c1e1b00 */
[----:B----4-:R-:W-:-:S08]  /*0190*/  DMUL R6, R10, 0.5 ;  /* 0x3fe000000a067828 */ /* 0x010fd00000000000 */
[----:B---3--:R-:W-:Y:S01]  /*01a0*/  DFMA R6, R6, R4, R12 ;  /* 0x000000040606722b */ /* 0x008fe2000000000c */
[----:B-1----:R-:W-:-:S06]  /*01b0*/  IMAD.WIDE R12, R0, 0x8, R14 ;  /* 0x00000008000c7825 */ /* 0x002fcc00078e020e */
[----:B------:R-:W-:Y:S04]  /*01c0*/  STG.E.64 desc[UR4][R2.64+0x20], R6 ;  /* 0x0000200602007986 */ /* 0x000fe8000c101b04 */
[----:B------:R-:W3:Y:S02]  /*01d0*/  LDG.E.64 R12, desc[UR4][R12.64] ;  /* 0x000000040c0c7981 */ /* 0x000ee4000c1e1b00 */
[----:B---3--:R-:W-:-:S08]  /*01e0*/  DMUL R14, R12, 0.5 ;  /* 0x3fe000000c0e7828 */ /* 0x008fd00000000000 */
[----:B--2---:R-:W-:-:S07]  /*01f0*/  DFMA R14, R14, R4, R16 ;  /* 0x000000040e0e722b */ /* 0x004fce0000000010 */
[----:B------:R-:W-:Y:S01]  /*0200*/  STG.E.64 desc[UR4][R2.64+0x28], R14 ;  /* 0x0000280e02007986 */ /* 0x000fe2000c101b04 */
[----:B------:R-:W-:Y:S05]  /*0210*/  EXIT ;  /* 0x000000000000794d */ /* 0x000fea0003800000 */
.L_x_0:
[----:B------:R-:W-:-:S00]  /*0220*/  BRA `(.L_x_0) ;  /* 0xfffffffc00fc7947 */ /* 0x000fc0000383ffff */
[----:B------:R-:W-:-:S00]  /*0230*/  NOP ;  /* 0x0000000000007918 */ /* 0x000fc00000000000 */
        /* <DEDUP_REMOVED lines=12> */
.L_x_91:


//--------------------- .text._Z20update_phase1_kernelP4BodyidPKdS2_S2_ --------------------------
	.section	.text._Z20update_phase1_kernelP4BodyidPKdS2_S2_,"ax",@progbits
	.align	128
        .global         _Z20update_phase1_kernelP4BodyidPKdS2_S2_
        .type           _Z20update_phase1_kernelP4BodyidPKdS2_S2_,@function
        .size           _Z20update_phase1_kernelP4BodyidPKdS2_S2_,(.L_x_92 - _Z20update_phase1_kernelP4BodyidPKdS2_S2_)
        .other          _Z20update_phase1_kernelP4BodyidPKdS2_S2_,@"STO_CUDA_ENTRY STV_DEFAULT"
_Z20update_phase1_kernelP4BodyidPKdS2_S2_:
.text._Z20update_phase1_kernelP4BodyidPKdS2_S2_:
        /* <DEDUP_REMOVED lines=18> */
[----:B------:R-:W2:Y:S04]  /*0120*/  LDG.E.64 R16, desc[UR4][R2.64] ;  /* 0x0000000402107981 */ /* 0x000ea8000c1e1b00 */
[----:B------:R-:W5:Y:S04]  /*0130*/  LDG.E.64 R18, desc[UR4][R2.64+0x8] ;  /* 0x0000080402127981 */ /* 0x000f68000c1e1b00 */
[----:B------:R-:W5:Y:S01]  /*0140*/  LDG.E.64 R20, desc[UR4][R2.64+0x10] ;  /* 0x0000100402147981 */ /* 0x000f62000c1e1b00 */
[----:B----4-:R-:W-:-:S08]  /*0150*/  DMUL R6, R8, 0.5 ;  /* 0x3fe0000008067828 */ /* 0x010fd00000000000 */
[----:B---3--:R-:W-:Y:S01]  /*0160*/  DFMA R6, R6, R4, R10 ;  /* 0x000000040606722b */ /* 0x008fe2000000000a */
[----:B0-----:R-:W-:Y:S02]  /*0170*/  IMAD.WIDE R10, R0, 0x8, R12 ;  /* 0x00000008000a7825 */ /* 0x001fe400078e020c */
[----:B------:R-:W3:Y:S04]  /*0180*/  LDG.E.64 R12, desc[UR4][R2.64+0x20] ;  /* 0x00002004020c7981 */ /* 0x000ee8000c1e1b00 */
[----:B------:R-:W-:Y:S04]  /*0190*/  STG.E.64 desc[UR4][R2.64+0x18], R6 ;  /* 0x0000180602007986 */ /* 0x000fe8000c101b04 */
[----:B------:R-:W4:Y:S02]  /*01a0*/  LDG.E.64 R10, desc[UR4][R10.64] ;  /* 0x000000040a0a7981 */ /* 0x000f24000c1e1b00 */
[----:B----4-:R-:W-:-:S08]  /*01b0*/  DMUL R8, R10, 0.5 ;  /* 0x3fe000000a087828 */ /* 0x010fd00000000000 */
[-C--:B---3--:R-:W-:Y:S01]  /*01c0*/  DFMA R8, R8, R4.reuse, R12 ;  /* 0x000000040808722b */ /* 0x088fe2000000000c */
[----:B-1----:R-:W-:Y:S02]  /*01d0*/  IMAD.WIDE R12, R0, 0x8, R14 ;  /* 0x00000008000c7825 */ /* 0x002fe400078e020e */
[----:B------:R-:W3:Y:S04]  /*01e0*/  LDG.E.64 R14, desc[UR4][R2.64+0x28] ;  /* 0x00002804020e7981 */ /* 0x000ee8000c1e1b00 */
[----:B------:R-:W-:Y:S04]  /*01f0*/  STG.E.64 desc[UR4][R2.64+0x20], R8 ;  /* 0x0000200802007986 */ /* 0x000fe8000c101b04 */
[----:B------:R-:W4:Y:S01]  /*0200*/  LDG.E.64 R12, desc[UR4][R12.64] ;  /* 0x000000040c0c7981 */ /* 0x000f22000c1e1b00 */
[----:B--2---:R-:W-:-:S02]  /*0210*/  DFMA R16, R6, R4, R16 ;  /* 0x000000040610722b */ /* 0x004fc40000000010 */
[----:B-----5:R-:W-:-:S05]  /*0220*/  DFMA R18, R8, R4, R18 ;  /* 0x000000040812722b */ /* 0x020fca0000000012 */
[----:B------:R-:W-:Y:S04]  /*0230*/  STG.E.64 desc[UR4][R2.64], R16 ;  /* 0x0000001002007986 */ /* 0x000fe8000c101b04 */
[----:B------:R-:W-:Y:S01]  /*0240*/  STG.E.64 desc[UR4][R2.64+0x8], R18 ;  /* 0x0000081202007986 */ /* 0x000fe2000c101b04 */
[----:B----4-:R-:W-:-:S08]  /*0250*/  DMUL R10, R12, 0.5 ;  /* 0x3fe000000c0a7828 */ /* 0x010fd00000000000 */
[----:B---3--:R-:W-:-:S08]  /*0260*/  DFMA R10, R10, R4, R14 ;  /* 0x000000040a0a722b */ /* 0x008fd0000000000e */
[----:B------:R-:W-:Y:S01]  /*0270*/  DFMA R20, R10, R4, R20 ;  /* 0x000000040a14722b */ /* 0x000fe20000000014 */
[----:B------:R-:W-:Y:S06]  /*0280*/  STG.E.64 desc[UR4][R2.64+0x28], R10 ;  /* 0x0000280a02007986 */ /* 0x000fec000c101b04 */
[----:B------:R-:W-:Y:S01]  /*0290*/  STG.E.64 desc[UR4][R2.64+0x10], R20 ;  /* 0x0000101402007986 */ /* 0x000fe2000c101b04 */
[----:B------:R-:W-:Y:S05]  /*02a0*/  EXIT ;  /* 0x000000000000794d */ /* 0x000fea0003800000 */
.L_x_1:
        /* <DEDUP_REMOVED lines=13> */
.L_x_92:


//--------------------- .text._Z27compute_acceleration_kernelPK4BodyiPdS2_S2_ --------------------------
	.section	.text._Z27compute_acceleration_kernelPK4BodyiPdS2_S2_,"ax",@progbits
	.align	128
        .global         _Z27compute_acceleration_kernelPK4BodyiPdS2_S2_
        .type           _Z27compute_acceleration_kernelPK4BodyiPdS2_S2_,@function
        .size           _Z27compute_acceleration_kernelPK4BodyiPdS2_S2_,(.L_x_90 - _Z27compute_acceleration_kernelPK4BodyiPdS2_S2_)
        .other          _Z27compute_acceleration_kernelPK4BodyiPdS2_S2_,@"STO_CUDA_ENTRY STV_DEFAULT"
_Z27compute_acceleration_kernelPK4BodyiPdS2_S2_:
.text._Z27compute_acceleration_kernelPK4BodyiPdS2_S2_:
        /* <DEDUP_REMOVED lines=9> */
[----:B------:R-:W1:Y:S01]  /*0090*/  LDCU.64 UR6, c[0x0][0x358] ;  /* 0x00006b00ff0677ac */ /* 0x000e620008000a00 */
[----:B0-----:R-:W-:-:S05]  /*00a0*/  IMAD.WIDE R2, R40, 0x38, R2 ;  /* 0x0000003828027825 */ /* 0x001fca00078e0202 */
[----:B-1----:R0:W5:Y:S04]  /*00b0*/  LDG.E.64 R14, desc[UR6][R2.64] ;  /* 0x00000006020e7981 */ /* 0x002168000c1e1b00 */
[----:B------:R0:W5:Y:S04]  /*00c0*/  LDG.E.64 R12, desc[UR6][R2.64+0x8] ;  /* 0x00000806020c7981 */ /* 0x000168000c1e1b00 */
[----:B------:R0:W5:Y:S01]  /*00d0*/  LDG.E.64 R10, desc[UR6][R2.64+0x10] ;  /* 0x00001006020a7981 */ /* 0x000162000c1e1b00 */
[----:B------:R-:W-:Y:S01]  /*00e0*/  ISETP.GE.AND P0, PT, R40, 0x1, PT ;  /* 0x000000012800780c */ /* 0x000fe20003f06270 */
[----:B------:R-:W-:Y:S01]  /*00f0*/  BSSY.RECONVERGENT B0, `(.L_x_2) ;  /* 0x00001ec000007945 */ /* 0x000fe20003800200 */
[----:B------:R-:W-:Y:S01]  /*0100*/  IMAD.MOV.U32 R37, RZ, RZ, RZ ;  /* 0x000000ffff257224 */ /* 0x000fe200078e00ff */
[----:B------:R-:W-:-:S02]  /*0110*/  CS2R R20, SRZ ;  /* 0x0000000000147805 */ /* 0x000fc4000001ff00 */
[----:B------:R-:W-:Y:S02]  /*0120*/  CS2R R32, SRZ ;  /* 0x0000000000207805 */ /* 0x000fe4000001ff00 */
[----:B------:R-:W-:-:S06]  /*0130*/  CS2R R18, SRZ ;  /* 0x0000000000127805 */ /* 0x000fcc000001ff00 */
[----:B0-----:R-:W-:Y:S05]  /*0140*/  @!P0 BRA `(.L_x_3) ;  /* 0x0000001c00988947 */ /* 0x001fea0003800000 */
[----:B------:R-:W-:Y:S01]  /*0150*/  VIMNMX R37, PT, PT, R40, UR8, PT ;  /* 0x0000000828257c48 */ /* 0x000fe2000bfe0100 */
[----:B------:R-:W-:Y:S01]  /*0160*/  BSSY.RECONVERGENT B2, `(.L_x_4) ;  /* 0x0000116000027945 */ /* 0x000fe20003800200 */
[----:B------:R-:W-:Y:S01]  /*0170*/  IMAD.MOV.U32 R2, RZ, RZ, RZ ;  /* 0x000000ffff027224 */ /* 0x000fe200078e00ff */
[----:B------:R-:W-:Y:S02]  /*0180*/  CS2R R18, SRZ ;  /* 0x0000000000127805 */ /* 0x000fe4000001ff00 */
[C---:B------:R-:W-:Y:S02]  /*0190*/  ISETP.GE.AND P0, PT, R37.reuse, 0x4, PT ;  /* 0x000000042500780c */ /* 0x040fe40003f06270 */
[----:B------:R-:W-:Y:S02]  /*01a0*/  CS2R R32, SRZ ;  /* 0x0000000000207805 */ /* 0x000fe4000001ff00 */
[----:B------:R-:W-:Y:S02]  /*01b0*/  CS2R R20, SRZ ;  /* 0x0000000000147805 */ /* 0x000fe4000001ff00 */
[----:B------:R-:W-:-:S07]  /*01c0*/  VIMNMX R37, PT, PT, R37, 0x1, !PT ;  /* 0x0000000125257848 */ /* 0x000fce0007fe0100 */
[----:B------:R-:W-:Y:S05]  /*01d0*/  @!P0 BRA `(.L_x_5) ;  /* 0x0000001000388947 */ /* 0x000fea0003800000 */
[----:B------:R-:W0:Y:S01]  /*01e0*/  LDCU.64 UR4, c[0x0][0x380] ;  /* 0x00007000ff0477ac */ /* 0x000e220008000a00 */
[----:B------:R-:W-:Y:S02]  /*01f0*/  LOP3.LUT R0, R37, 0x7ffffffc, RZ, 0xc0, !PT ;  /* 0x7ffffffc25007812 */ /* 0x000fe400078ec0ff */
[----:B------:R-:W-:-:S03]  /*0200*/  CS2R R18, SRZ ;  /* 0x0000000000127805 */ /* 0x000fc6000001ff00 */
[----:B------:R-:W-:Y:S01]  /*0210*/  IMAD.MOV R0, RZ, RZ, -R0 ;  /* 0x000000ffff007224 */ /* 0x000fe200078e0a00 */
[----:B0-----:R-:W-:-:S04]  /*0220*/  UIADD3 UR4, UP0, UPT, UR4, 0x70, URZ ;  /* 0x0000007004047890 */ /* 0x001fc8000ff1e0ff */
[----:B------:R-:W-:Y:S02]  /*0230*/  UIADD3.X UR5, UPT, UPT, URZ, UR5, URZ, UP0, !UPT ;  /* 0x00000005ff057290 */ /* 0x000fe400087fe4ff */
[----:B------:R-:W-:-:S04]  /*0240*/  MOV R26, UR4 ;  /* 0x00000004001a7c02 */ /* 0x000fc80008000f00 */
[----:B------:R-:W-:-:S07]  /*0250*/  IMAD.U32 R27, RZ, RZ, UR5 ;  /* 0x00000005ff1b7e24 */ /* 0x000fce000f8e00ff */
.L_x_22:
[----:B------:R-:W2:Y:S04]  /*0260*/  LDG.E.64 R28, desc[UR6][R26.64+-0x68] ;  /* 0xffff98061a1c7981 */ /* 0x000ea8000c1e1b00 */
[----:B------:R-:W3:Y:S04]  /*0270*/  LDG.E.64 R30, desc[UR6][R26.64+-0x70] ;  /* 0xffff90061a1e7981 */ /* 0x000ee8000c1e1b00 */
[----:B------:R-:W4:Y:S01]  /*0280*/  LDG.E.64 R34, desc[UR6][R26.64+-0x60] ;  /* 0xffffa0061a227981 */ /* 0x000f22000c1e1b00 */
[----:B------:R-:W-:Y:S01]  /*0290*/  UMOV UR4, 0xd2f1a9fc ;  /* 0xd2f1a9fc00047882 */ /* 0x000fe20000000000 */
[----:B------:R-:W-:Y:S01]  /*02a0*/  UMOV UR5, 0x3f50624d ;  /* 0x3f50624d00057882 */ /* 0x000fe20000000000 */
[----:B------:R-:W-:Y:S01]  /*02b0*/  IMAD.MOV.U32 R6, RZ, RZ, 0x0 ;  /* 0x00000000ff067424 */ /* 0x000fe200078e00ff */
[----:B------:R-:W-:Y:S01]  /*02c0*/  MOV R7, 0x3fd80000 ;  /* 0x3fd8000000077802 */ /* 0x000fe20000000f00 */
[----:B------:R-:W-:Y:S01]  /*02d0*/  BSSY.RECONVERGENT B3, `(.L_x_6) ;  /* 0x0000020000037945 */ /* 0x000fe20003800200 */
[----:B--2--5:R-:W-:-:S02]  /*02e0*/  DADD R28, -R12, R28 ;  /* 0x000000000c1c7229 */ /* 0x024fc4000000011c */
[----:B---3--:R-:W-:-:S06]  /*02f0*/  DADD R30, -R14, R30 ;  /* 0x000000000e1e7229 */ /* 0x008fcc000000011e */
[----:B------:R-:W-:Y:S02]  /*0300*/  DMUL R2, R28, R28 ;  /* 0x0000001c1c027228 */ /* 0x000fe40000000000 */
[----:B----4-:R-:W-:-:S06]  /*0310*/  DADD R34, -R10, R34 ;  /* 0x000000000a227229 */ /* 0x010fcc0000000122 */
[----:B------:R-:W-:-:S08]  /*0320*/  DFMA R2, R30, R30, R2 ;  /* 0x0000001e1e02722b */ /* 0x000fd00000000002 */
[----:B------:R-:W-:-:S08]  /*0330*/  DFMA R2, R34, R34, R2 ;  /* 0x000000222202722b */ /* 0x000fd00000000002 */
[----:B------:R-:W-:-:S06]  /*0340*/  DADD R8, R2, UR4 ;  /* 0x0000000402087e29 */ /* 0x000fcc0008000000 */
[----:B------:R-:W0:Y:S04]  /*0350*/  MUFU.RSQ64H R5, R9 ;  /* 0x0000000900057308 */ /* 0x000e280000001c00 */
[----:B------:R-:W-:-:S05]  /*0360*/  VIADD R4, R9, 0xfcb00000 ;  /* 0xfcb0000009047836 */ /* 0x000fca0000000000 */
[----:B------:R-:W-:Y:S01]  /*0370*/  ISETP.GE.U32.AND P0, PT, R4, 0x7ca00000, PT ;  /* 0x7ca000000400780c */ /* 0x000fe20003f06070 */
[----:B0-----:R-:W-:-:S08]  /*0380*/  DMUL R2, R4, R4 ;  /* 0x0000000404027228 */ /* 0x001fd00000000000 */
[----:B------:R-:W-:-:S08]  /*0390*/  DFMA R2, R8, -R2, 1 ;  /* 0x3ff000000802742b */ /* 0x000fd00000000802 */
[----:B------:R-:W-:Y:S02]  /*03a0*/  DFMA R6, R2, R6, 0.5 ;  /* 0x3fe000000206742b */ /* 0x000fe40000000006 */
[----:B------:R-:W-:-:S08]  /*03b0*/  DMUL R2, R4, R2 ;  /* 0x0000000204027228 */ /* 0x000fd00000000000 */
[----:B------:R-:W-:Y:S01]  /*03c0*/  DFMA R38, R6, R2, R4 ;  /* 0x000000020626722b */ /* 0x000fe20000000004 */
[----:B------:R-:W-:-:S07]  /*03d0*/  LOP3.LUT R2, R37, 0x7ffffffc, RZ, 0xc0, !PT ;  /* 0x7ffffffc25027812 */ /* 0x000fce00078ec0ff */
[----:B------:R-:W-:Y:S02]  /*03e0*/  DMUL R22, R8, R38 ;  /* 0x0000002608167228 */ /* 0x000fe40000000000 */
[----:B------:R-:W-:Y:S02]  /*03f0*/  VIADD R17, R39, 0xfff00000 ;  /* 0xfff0000027117836 */ /* 0x000fe40000000000 */
[----:B------:R-:W-:-:S04]  /*0400*/  IMAD.MOV.U32 R16, RZ, RZ, R38 ;  /* 0x000000ffff107224 */ /* 0x000fc800078e0026 */
[----:B------:R-:W-:-:S08]  /*0410*/  DFMA R6, R22, -R22, R8 ;  /* 0x800000161606722b */ /* 0x000fd00000000008 */
[----:B------:R-:W-:Y:S01]  /*0420*/  DFMA R24, R6, R16, R22 ;  /* 0x000000100618722b */ /* 0x000fe20000000016 */
[----:B------:R-:W-:Y:S10]  /*0430*/  @!P0 BRA `(.L_x_7) ;  /* 0x0000000000248947 */ /* 0x000ff40003800000 */
[----:B------:R-:W-:Y:S01]  /*0440*/  IMAD.MOV.U32 R36, RZ, RZ, R8 ;  /* 0x000000ffff247224 */ /* 0x000fe200078e0008 */
[----:B------:R-:W-:Y:S01]  /*0450*/  MOV R8, R6 ;  /* 0x0000000600087202 */ /* 0x000fe20000000f00 */
[----:B------:R-:W-:Y:S01]  /*0460*/  IMAD.MOV.U32 R6, RZ, RZ, R22 ;  /* 0x000000ffff067224 */ /* 0x000fe200078e0016 */
[----:B------:R-:W-:Y:S01]  /*0470*/  MOV R42, 0x4b0 ;  /* 0x000004b0002a7802 */ /* 0x000fe20000000f00 */
[----:B------:R-:W-:Y:S02]  /*0480*/  IMAD.MOV.U32 R5, RZ, RZ, R23 ;  /* 0x000000ffff057224 */ /* 0x000fe400078e0017 */
[----:B------:R-:W-:-:S07]  /*0490*/  IMAD.MOV.U32 R3, RZ, RZ, R17 ;  /* 0x000000ffff037224 */ /* 0x000fce00078e0011 */
[----:B------:R-:W-:Y:S05]  /*04a0*/  CALL.REL.NOINC `($__internal_1_$__cuda_sm20_dsqrt_rn_f64_mediumpath_v1) ;  /* 0x00000040004c7944 */ /* 0x000fea0003c00000 */
[----:B------:R-:W-:Y:S01]  /*04b0*/  MOV R24, R4 ;  /* 0x0000000400187202 */ /* 0x000fe20000000f00 */
[----:B------:R-:W-:-:S07]  /*04c0*/  IMAD.MOV.U32 R25, RZ, RZ, R3 ;  /* 0x000000ffff197224 */ /* 0x000fce00078e0003 */
.L_x_7:
[----:B------:R-:W-:Y:S05]  /*04d0*/  BSYNC.RECONVERGENT B3 ;  /* 0x0000000000037941 */ /* 0x000fea0003800200 */
.L_x_6:
[----:B------:R-:W0:Y:S01]  /*04e0*/  MUFU.RCP64H R5, R25 ;  /* 0x0000001900057308 */ /* 0x000e220000001800 */
[----:B------:R-:W-:Y:S01]  /*04f0*/  VIADD R4, R25, 0x300402 ;  /* 0x0030040219047836 */ /* 0x000fe20000000000 */
[----:B------:R-:W-:Y:S04]  /*0500*/  BSSY.RECONVERGENT B3, `(.L_x_8) ;  /* 0x000000f000037945 */ /* 0x000fe80003800200 */
[----:B------:R-:W-:Y:S01]  /*0510*/  FSETP.GEU.AND P0, PT, |R4|, 5.8789094863358348022e-39, PT ;  /* 0x004004020400780b */ /* 0x000fe20003f0e200 */
[----:B0-----:R-:W-:-:S08]  /*0520*/  DFMA R6, R4, -R24, 1 ;  /* 0x3ff000000406742b */ /* 0x001fd00000000818 */
[----:B------:R-:W-:-:S08]  /*0530*/  DFMA R6, R6, R6, R6 ;  /* 0x000000060606722b */ /* 0x000fd00000000006 */
[----:B------:R-:W-:-:S08]  /*0540*/  DFMA R6, R4, R6, R4 ;  /* 0x000000060406722b */ /* 0x000fd00000000004 */
[----:B------:R-:W-:-:S08]  /*0550*/  DFMA R8, R6, -R24, 1 ;  /* 0x3ff000000608742b */ /* 0x000fd00000000818 */
[----:B------:R-:W-:Y:S01]  /*0560*/  DFMA R6, R6, R8, R6 ;  /* 0x000000080606722b */ /* 0x000fe20000000006 */
[----:B------:R-:W-:Y:S10]  /*0570*/  @P0 BRA `(.L_x_9) ;  /* 0x00000000001c0947 */ /* 0x000ff40003800000 */
[----:B------:R-:W-:Y:S01]  /*0580*/  LOP3.LUT R6, R25, 0x7fffffff, RZ, 0xc0, !PT ;  /* 0x7fffffff19067812 */ /* 0x000fe200078ec0ff */
[----:B------:R-:W-:Y:S01]  /*0590*/  IMAD.MOV.U32 R8, RZ, RZ, R24 ;  /* 0x000000ffff087224 */ /* 0x000fe200078e0018 */
[----:B------:R-:W-:Y:S02]  /*05a0*/  MOV R3, R25 ;  /* 0x0000001900037202 */ /* 0x000fe40000000f00 */
[----:B------:R-:W-:Y:S01]  /*05b0*/  MOV R4, 0x5e0 ;  /* 0x000005e000047802 */ /* 0x000fe20000000f00 */
[----:B------:R-:W-:-:S07]  /*05c0*/  VIADD R6, R6, 0xfff00000 ;  /* 0xfff0000006067836 */ /* 0x000fce0000000000 */
[----:B------:R-:W-:Y:S05]  /*05d0*/  CALL.REL.NOINC `($__internal_0_$__cuda_sm20_dblrcp_rn_slowpath_v3) ;  /* 0x0000003c005c7944 */ /* 0x000fea0003c00000 */
[----:B------:R-:W-:-:S07]  /*05e0*/  IMAD.MOV.U32 R7, RZ, RZ, R3 ;  /* 0x000000ffff077224 */ /* 0x000fce00078e0003 */
.L_x_9:
[----:B------:R-:W-:Y:S05]  /*05f0*/  BSYNC.RECONVERGENT B3 ;  /* 0x0000000000037941 */ /* 0x000fea0003800200 */
.L_x_8:
[----:B------:R-:W2:Y:S01]  /*0600*/  LDG.E.64 R22, desc[UR6][R26.64+-0x30] ;  /* 0xffffd0061a167981 */ /* 0x000ea2000c1e1b00 */
[----:B------:R-:W-:-:S03]  /*0610*/  DMUL R4, R6, R6 ;  /* 0x0000000606047228 */ /* 0x000fc60000000000 */
[----:B------:R-:W3:Y:S04]  /*0620*/  LDG.E.64 R24, desc[UR6][R26.64+-0x38] ;  /* 0xffffc8061a187981 */ /* 0x000ee8000c1e1b00 */
[----:B------:R-:W4:Y:S04]  /*0630*/  LDG.E.64 R16, desc[UR6][R26.64+-0x28] ;  /* 0xffffd8061a107981 */ /* 0x000f28000c1e1b00 */
[----:B------:R-:W5:Y:S01]  /*0640*/  LDG.E.64 R8, desc[UR6][R26.64+-0x40] ;  /* 0xffffc0061a087981 */ /* 0x000f62000c1e1b00 */
[----:B------:R-:W-:Y:S01]  /*0650*/  DMUL R6, R4, R6 ;  /* 0x0000000604067228 */ /* 0x000fe20000000000 */
[----:B------:R-:W-:Y:S01]  /*0660*/  UMOV UR4, 0xd2f1a9fc ;  /* 0xd2f1a9fc00047882 */ /* 0x000fe20000000000 */
[----:B------:R-:W-:Y:S01]  /*0670*/  UMOV UR5, 0x3f50624d ;  /* 0x3f50624d00057882 */ /* 0x000fe20000000000 */
[----:B------:R-:W-:Y:S01]  /*0680*/  BSSY.RECONVERGENT B3, `(.L_x_10) ;  /* 0x0000025000037945 */ /* 0x000fe20003800200 */
[----:B--2---:R-:W-:-:S02]  /*0690*/  DADD R22, -R12, R22 ;  /* 0x000000000c167229 */ /* 0x004fc40000000116 */
[----:B---3--:R-:W-:-:S06]  /*06a0*/  DADD R24, -R14, R24 ;  /* 0x000000000e187229 */ /* 0x008fcc0000000118 */
[----:B------:R-:W-:Y:S02]  /*06b0*/  DMUL R4, R22, R22 ;  /* 0x0000001616047228 */ /* 0x000fe40000000000 */
[----:B----4-:R-:W-:-:S06]  /*06c0*/  DADD R16, -R10, R16 ;  /* 0x000000000a107229 */ /* 0x010fcc0000000110 */
[----:B------:R-:W-:-:S08]  /*06d0*/  DFMA R4, R24, R24, R4 ;  /* 0x000000181804722b */ /* 0x000fd00000000004 */
[----:B------:R-:W-:Y:S02]  /*06e0*/  DFMA R4, R16, R16, R4 ;  /* 0x000000101004722b */ /* 0x000fe40000000004 */
[----:B-----5:R-:W-:-:S06]  /*06f0*/  DMUL R6, R6, R8 ;  /* 0x0000000806067228 */ /* 0x020fcc0000000000 */
[----:B------:R-:W-:-:S06]  /*0700*/  DADD R8, R4, UR4 ;  /* 0x0000000404087e29 */ /* 0x000fcc0008000000 */
[----:B------:R-:W0:Y:S04]  /*0710*/  MUFU.RSQ64H R5, R9 ;  /* 0x0000000900057308 */ /* 0x000e280000001c00 */
[----:B------:R-:W-:Y:S01]  /*0720*/  VIADD R4, R9, 0xfcb00000 ;  /* 0xfcb0000009047836 */ /* 0x000fe20000000000 */
[-C--:B------:R-:W-:Y:S02]  /*0730*/  DFMA R20, R30, R6.reuse, R20 ;  /* 0x000000061e14722b */ /* 0x080fe40000000014 */
[-C--:B------:R-:W-:Y:S02]  /*0740*/  DFMA R32, R28, R6.reuse, R32 ;  /* 0x000000061c20722b */ /* 0x080fe40000000020 */
[----:B------:R-:W-:Y:S02]  /*0750*/  DFMA R34, R34, R6, R18 ;  /* 0x000000062222722b */ /* 0x000fe40000000012 */
[----:B0-----:R-:W-:Y:S01]  /*0760*/  DMUL R6, R4, R4 ;  /* 0x0000000404067228 */ /* 0x001fe20000000000 */
[----:B------:R-:W-:Y:S01]  /*0770*/  MOV R18, 0x0 ;  /* 0x0000000000127802 */ /* 0x000fe20000000f00 */
[----:B------:R-:W-:-:S06]  /*0780*/  IMAD.MOV.U32 R19, RZ, RZ, 0x3fd80000 ;  /* 0x3fd80000ff137424 */ /* 0x000fcc00078e00ff */
[----:B------:R-:W-:-:S08]  /*0790*/  DFMA R6, R8, -R6, 1 ;  /* 0x3ff000000806742b */ /* 0x000fd00000000806 */
[----:B------:R-:W-:Y:S02]  /*07a0*/  DFMA R18, R6, R18, 0.5 ;  /* 0x3fe000000612742b */ /* 0x000fe40000000012 */
[----:B------:R-:W-:-:S08]  /*07b0*/  DMUL R6, R4, R6 ;  /* 0x0000000604067228 */ /* 0x000fd00000000000 */
[----:B------:R-:W-:Y:S01]  /*07c0*/  DFMA R38, R18, R6, R4 ;  /* 0x000000061226722b */ /* 0x000fe20000000004 */
[----:B------:R-:W-:-:S07]  /*07d0*/  ISETP.GE.U32.AND P0, PT, R4, 0x7ca00000, PT ;  /* 0x7ca000000400780c */ /* 0x000fce0003f06070 */
[----:B------:R-:W-:Y:S02]  /*07e0*/  DMUL R28, R8, R38 ;  /* 0x00000026081c7228 */ /* 0x000fe40000000000 */
[----:B------:R-:W-:Y:S02]  /*07f0*/  VIADD R19, R39, 0xfff00000 ;  /* 0xfff0000027137836 */ /* 0x000fe40000000000 */
[----:B------:R-:W-:-:S04]  /*0800*/  IMAD.MOV.U32 R18, RZ, RZ, R38 ;  /* 0x000000ffff127224 */ /* 0x000fc800078e0026 */
[----:B------:R-:W-:-:S08]  /*0810*/  DFMA R6, R28, -R28, R8 ;  /* 0x8000001c1c06722b */ /* 0x000fd00000000008 */
[----:B------:R-:W-:Y:S01]  /*0820*/  DFMA R30, R6, R18, R28 ;  /* 0x00000012061e722b */ /* 0x000fe2000000001c */
[----:B------:R-:W-:Y:S10]  /*0830*/  @!P0 BRA `(.L_x_11) ;  /* 0x0000000000248947 */ /* 0x000ff40003800000 */
[----:B------:R-:W-:Y:S01]  /*0840*/  MOV R36, R8 ;  /* 0x0000000800247202 */ /* 0x000fe20000000f00 */
[----:B------:R-:W-:Y:S01]  /*0850*/  IMAD.MOV.U32 R8, RZ, RZ, R6 ;  /* 0x000000ffff087224 */ /* 0x000fe200078e0006 */
[----:B------:R-:W-:Y:S01]  /*0860*/  MOV R3, R19 ;  /* 0x0000001300037202 */ /* 0x000fe20000000f00 */
[----:B------:R-:W-:Y:S01]  /*0870*/  IMAD.MOV.U32 R6, RZ, RZ, R28 ;  /* 0x000000ffff067224 */ /* 0x000fe200078e001c */
[----:B------:R-:W-:Y:S01]  /*0880*/  MOV R42, 0x8b0 ;  /* 0x000008b0002a7802 */ /* 0x000fe20000000f00 */
[----:B------:R-:W-:-:S07]  /*0890*/  IMAD.MOV.U32 R5, RZ, RZ, R29 ;  /* 0x000000ffff057224 */ /* 0x000fce00078e001d */
[----:B------:R-:W-:Y:S05]  /*08a0*/  CALL.REL.NOINC `($__internal_1_$__cuda_sm20_dsqrt_rn_f64_mediumpath_v1) ;  /* 0x0000003c004c7944 */ /* 0x000fea0003c00000 */
[----:B------:R-:W-:Y:S02]  /*08b0*/  IMAD.MOV.U32 R30, RZ, RZ, R4 ;  /* 0x000000ffff1e7224 */ /* 0x000fe400078e0004 */
[----:B------:R-:W-:-:S07]  /*08c0*/  IMAD.MOV.U32 R31, RZ, RZ, R3 ;  /* 0x000000ffff1f7224 */ /* 0x000fce00078e0003 */
.L_x_11:
[----:B------:R-:W-:Y:S05]  /*08d0*/  BSYNC.RECONVERGENT B3 ;  /* 0x0000000000037941 */ /* 0x000fea0003800200 */
.L_x_10:
        /* <DEDUP_REMOVED lines=17> */
.L_x_13:
[----:B------:R-:W-:Y:S05]  /*09f0*/  BSYNC.RECONVERGENT B3 ;  /* 0x0000000000037941 */ /* 0x000fea0003800200 */
.L_x_12:
        /* <DEDUP_REMOVED lines=18> */
[----:B------:R-:W-:Y:S01]  /*0b20*/  IADD3 R4, PT, PT, R9, -0x3500000, RZ ;  /* 0xfcb0000009047810 */ /* 0x000fe20007ffe0ff */
[-C--:B------:R-:W-:Y:S02]  /*0b30*/  DFMA R20, R24, R6.reuse, R20 ;  /* 0x000000061814722b */ /* 0x080fe40000000014 */
[-C--:B------:R-:W-:Y:S02]  /*0b40*/  DFMA R32, R22, R6.reuse, R32 ;  /* 0x000000061620722b */ /* 0x080fe40000000020 */
[----:B------:R-:W-:Y:S02]  /*0b50*/  DFMA R34, R16, R6, R34 ;  /* 0x000000061022722b */ /* 0x000fe40000000022 */
[----:B0-----:R-:W-:Y:S01]  /*0b60*/  DMUL R6, R4, R4 ;  /* 0x0000000404067228 */ /* 0x001fe20000000000 */
[----:B------:R-:W-:-:S02]  /*0b70*/  IMAD.MOV.U32 R16, RZ, RZ, 0x0 ;  /* 0x00000000ff107424 */ /* 0x000fc400078e00ff */
[----:B------:R-:W-:-:S05]  /*0b80*/  IMAD.MOV.U32 R17, RZ, RZ, 0x3fd80000 ;  /* 0x3fd80000ff117424 */ /* 0x000fca00078e00ff */
[----:B------:R-:W-:-:S08]  /*0b90*/  DFMA R6, R8, -R6, 1 ;  /* 0x3ff000000806742b */ /* 0x000fd00000000806 */
[----:B------:R-:W-:Y:S02]  /*0ba0*/  DFMA R16, R6, R16, 0.5 ;  /* 0x3fe000000610742b */ /* 0x000fe40000000010 */
[----:B------:R-:W-:-:S08]  /*0bb0*/  DMUL R6, R4, R6 ;  /* 0x0000000604067228 */ /* 0x000fd00000000000 */
[----:B------:R-:W-:Y:S01]  /*0bc0*/  DFMA R38, R16, R6, R4 ;  /* 0x000000061026722b */ /* 0x000fe20000000004 */
[----:B------:R-:W-:-:S07]  /*0bd0*/  ISETP.GE.U32.AND P0, PT, R4, 0x7ca00000, PT ;  /* 0x7ca000000400780c */ /* 0x000fce0003f06070 */
[----:B------:R-:W-:Y:S02]  /*0be0*/  DMUL R22, R8, R38 ;  /* 0x0000002608167228 */ /* 0x000fe40000000000 */
[----:B------:R-:W-:Y:S01]  /*0bf0*/  IADD3 R17, PT, PT, R39, -0x100000, RZ ;  /* 0xfff0000027117810 */ /* 0x000fe20007ffe0ff */
[----:B------:R-:W-:-:S05]  /*0c00*/  IMAD.MOV.U32 R16, RZ, RZ, R38 ;  /* 0x000000ffff107224 */ /* 0x000fca00078e0026 */
[----:B------:R-:W-:-:S08]  /*0c10*/  DFMA R6, R22, -R22, R8 ;  /* 0x800000161606722b */ /* 0x000fd00000000008 */
[----:B------:R-:W-:Y:S01]  /*0c20*/  DFMA R24, R6, R16, R22 ;  /* 0x000000100618722b */ /* 0x000fe20000000016 */
[----:B------:R-:W-:Y:S10]  /*0c30*/  @!P0 BRA `(.L_x_15) ;  /* 0x0000000000248947 */ /* 0x000ff40003800000 */
[----:B------:R-:W-:Y:S01]  /*0c40*/  IMAD.MOV.U32 R36, RZ, RZ, R8 ;  /* 0x000000ffff247224 */ /* 0x000fe200078e0008 */
[----:B------:R-:W-:Y:S01]  /*0c50*/  MOV R8, R6 ;  /* 0x0000000600087202 */ /* 0x000fe20000000f00 */
[----:B------:R-:W-:Y:S01]  /*0c60*/  IMAD.MOV.U32 R6, RZ, RZ, R22 ;  /* 0x000000ffff067224 */ /* 0x000fe200078e0016 */
[----:B------:R-:W-:Y:S01]  /*0c70*/  MOV R3, R17 ;  /* 0x0000001100037202 */ /* 0x000fe20000000f00 */
[----:B------:R-:W-:Y:S01]  /*0c80*/  IMAD.MOV.U32 R5, RZ, RZ, R23 ;  /* 0x000000ffff057224 */ /* 0x000fe200078e0017 */
[----:B------:R-:W-:-:S07]  /*0c90*/  MOV R42, 0xcb0 ;  /* 0x00000cb0002a7802 */ /* 0x000fce0000000f00 */
[----:B------:R-:W-:Y:S05]  /*0ca0*/  CALL.REL.NOINC `($__internal_1_$__cuda_sm20_dsqrt_rn_f64_mediumpath_v1) ;  /* 0x00000038004c7944 */ /* 0x000fea0003c00000 */
[----:B------:R-:W-:Y:S02]  /*0cb0*/  IMAD.MOV.U32 R24, RZ, RZ, R4 ;  /* 0x000000ffff187224 */ /* 0x000fe400078e0004 */
[----:B------:R-:W-:-:S07]  /*0cc0*/  IMAD.MOV.U32 R25, RZ, RZ, R3 ;  /* 0x000000ffff197224 */ /* 0x000fce00078e0003 */
.L_x_15:
[----:B------:R-:W-:Y:S05]  /*0cd0*/  BSYNC.RECONVERGENT B3 ;  /* 0x0000000000037941 */ /* 0x000fea0003800200 */
.L_x_14:
[----:B------:R-:W0:Y:S01]  /*0ce0*/  MUFU.RCP64H R5, R25 ;  /* 0x0000001900057308 */ /* 0x000e220000001800 */
[----:B------:R-:W-:Y:S01]  /*0cf0*/  IADD3 R4, PT, PT, R25, 0x300402, RZ ;  /* 0x0030040219047810 */ /* 0x000fe20007ffe0ff */
[----:B------:R-:W-:Y:S03]  /*0d00*/  BSSY.RECONVERGENT B3, `(.L_x_16) ;  /* 0x000000f000037945 */ /* 0x000fe60003800200 */
[----:B------:R-:W-:Y:S02]  /*0d10*/  FSETP.GEU.AND P0, PT, |R4|, 5.8789094863358348022e-39, PT ;  /* 0x004004020400780b */ /* 0x000fe40003f0e200 */
        /* <DEDUP_REMOVED lines=8> */
[----:B------:R-:W-:Y:S01]  /*0da0*/  MOV R4, 0xde0 ;  /* 0x00000de000047802 */ /* 0x000fe20000000f00 */
[----:B------:R-:W-:Y:S01]  /*0db0*/  IMAD.MOV.U32 R3, RZ, RZ, R25 ;  /* 0x000000ffff037224 */ /* 0x000fe200078e0019 */
[----:B------:R-:W-:-:S07]  /*0dc0*/  IADD3 R6, PT, PT, R6, -0x100000, RZ ;  /* 0xfff0000006067810 */ /* 0x000fce0007ffe0ff */
[----:B------:R-:W-:Y:S05]  /*0dd0*/  CALL.REL.NOINC `($__internal_0_$__cuda_sm20_dblrcp_rn_slowpath_v3) ;  /* 0x00000034005c7944 */ /* 0x000fea0003c00000 */
[----:B------:R-:W-:-:S07]  /*0de0*/  IMAD.MOV.U32 R7, RZ, RZ, R3 ;  /* 0x000000ffff077224 */ /* 0x000fce00078e0003 */
.L_x_17:
[----:B------:R-:W-:Y:S05]  /*0df0*/  BSYNC.RECONVERGENT B3 ;  /* 0x0000000000037941 */ /* 0x000fea0003800200 */
.L_x_16:
        /* <DEDUP_REMOVED lines=31> */
[----:B------:R-:W-:Y:S01]  /*0ff0*/  VIADD R29, R39, 0xfff00000 ;  /* 0xfff00000271d7836 */ /* 0x000fe20000000000 */
[----:B------:R-:W-:-:S05]  /*1000*/  MOV R28, R38 ;  /* 0x00000026001c7202 */ /* 0x000fca0000000f00 */
[----:B------:R-:W-:-:S08]  /*1010*/  DFMA R6, R30, -R30, R8 ;  /* 0x8000001e1e06722b */ /* 0x000fd00000000008 */
[----:B------:R-:W-:Y:S01]  /*1020*/  DFMA R34, R6, R28, R30 ;  /* 0x0000001c0622722b */ /* 0x000fe2000000001e */
[----:B------:R-:W-:Y:S10]  /*1030*/  @!P0 BRA `(.L_x_19) ;  /* 0x0000000000248947 */ /* 0x000ff40003800000 */
[----:B------:R-:W-:Y:S01]  /*1040*/  IMAD.MOV.U32 R36, RZ, RZ, R8 ;  /* 0x000000ffff247224 */ /* 0x000fe200078e0008 */
[----:B------:R-:W-:Y:S01]  /*1050*/  MOV R42, 0x10b0 ;  /* 0x000010b0002a7802 */ /* 0x000fe20000000f00 */
[----:B------:R-:W-:Y:S01]  /*1060*/  IMAD.MOV.U32 R8, RZ, RZ, R6 ;  /* 0x000000ffff087224 */ /* 0x000fe200078e0006 */
[----:B------:R-:W-:Y:S01]  /*1070*/  MOV R6, R30 ;  /* 0x0000001e00067202 */ /* 0x000fe20000000f00 */
[----:B------:R-:W-:Y:S02]  /*1080*/  IMAD.MOV.U32 R5, RZ, RZ, R31 ;  /* 0x000000ffff057224 */ /* 0x000fe400078e001f */
[----:B------:R-:W-:-:S07]  /*1090*/  IMAD.MOV.U32 R3, RZ, RZ, R29 ;  /* 0x000000ffff037224 */ /* 0x000fce00078e001d */
[----:B------:R-:W-:Y:S05]  /*10a0*/  CALL.REL.NOINC `($__internal_1_$__cuda_sm20_dsqrt_rn_f64_mediumpath_v1) ;  /* 0x00000034004c7944 */ /* 0x000fea0003c00000 */
[----:B------:R-:W-:Y:S01]  /*10b0*/  MOV R34, R4 ;  /* 0x0000000400227202 */ /* 0x000fe20000000f00 */
[----:B------:R-:W-:-:S07]  /*10c0*/  IMAD.MOV.U32 R35, RZ, RZ, R3 ;  /* 0x000000ffff237224 */ /* 0x000fce00078e0003 */
.L_x_19:
[----:B------:R-:W-:Y:S05]  /*10d0*/  BSYNC.RECONVERGENT B3 ;  /* 0x0000000000037941 */ /* 0x000fea0003800200 */
.L_x_18:
        /* <DEDUP_REMOVED lines=16> */
[----:B------:R-:W-:-:S07]  /*11e0*/  MOV R7, R3 ;  /* 0x0000000300077202 */ /* 0x000fce0000000f00 */
.L_x_21:
[----:B------:R-:W-:Y:S05]  /*11f0*/  BSYNC.RECONVERGENT B3 ;  /* 0x0000000000037941 */ /* 0x000fea0003800200 */
.L_x_20:
[----:B------:R0:W2:Y:S01]  /*1200*/  LDG.E.64 R8, desc[UR6][R26.64+0x68] ;  /* 0x000068061a087981 */ /* 0x0000a2000c1e1b00 */
[----:B------:R-:W-:Y:S01]  /*1210*/  DMUL R4, R6, R6 ;  /* 0x0000000606047228 */ /* 0x000fe20000000000 */
[----:B------:R-:W-:-:S05]  /*1220*/  VIADD R0, R0, 0x4 ;  /* 0x0000000400007836 */ /* 0x000fca0000000000 */
[----:B------:R-:W-:Y:S02]  /*1230*/  ISETP.NE.AND P0, PT, R0, RZ, PT ;  /* 0x000000ff0000720c */ /* 0x000fe40003f05270 */
[----:B------:R-:W-:Y:S01]  /*1240*/  DMUL R4, R4, R6 ;  /* 0x0000000604047228 */ /* 0x000fe20000000000 */
[----:B0-----:R-:W-:-:S05]  /*1250*/  IADD3 R26, P1, PT, R26, 0xe0, RZ ;  /* 0x000000e01a1a7810 */ /* 0x001fca0007f3e0ff */
[----:B------:R-:W-:Y:S02]  /*1260*/  IMAD.X R27, RZ, RZ, R27, P1 ;  /* 0x000000ffff1b7224 */ /* 0x000fe400008e061b */
[----:B--2---:R-:W-:-:S08]  /*1270*/  DMUL R4, R4, R8 ;  /* 0x0000000804047228 */ /* 0x004fd00000000000 */
[-C--:B------:R-:W-:Y:S02]  /*1280*/  DFMA R20, R24, R4.reuse, R20 ;  /* 0x000000041814722b */ /* 0x080fe40000000014 */
[-C--:B------:R-:W-:Y:S02]  /*1290*/  DFMA R32, R22, R4.reuse, R32 ;  /* 0x000000041620722b */ /* 0x080fe40000000020 */
[----:B------:R-:W-:Y:S01]  /*12a0*/  DFMA R18, R16, R4, R18 ;  /* 0x000000041012722b */ /* 0x000fe20000000012 */
[----:B------:R-:W-:Y:S10]  /*12b0*/  @P0 BRA `(.L_x_22) ;  /* 0xffffffec00e80947 */ /* 0x000ff4000383ffff */
.L_x_5:
[----:B------:R-:W-:Y:S05]  /*12c0*/  BSYNC.RECONVERGENT B2 ;  /* 0x0000000000027941 */ /* 0x000fea0003800200 */
.L_x_4:
[----:B------:R-:W-:-:S13]  /*12d0*/  LOP3.LUT P0, R0, R37, 0x3, RZ, 0xc0, !PT ;  /* 0x0000000325007812 */ /* 0x000fda000780c0ff */
[----:B------:R-:W-:Y:S05]  /*12e0*/  @!P0 BRA `(.L_x_3) ;  /* 0x0000000c00308947 */ /* 0x000fea0003800000 */
[----:B------:R-:W-:Y:S01]  /*12f0*/  ISETP.NE.AND P0, PT, R0, 0x1, PT ;  /* 0x000000010000780c */ /* 0x000fe20003f05270 */
[----:B------:R-:W-:-:S12]  /*1300*/  BSSY.RECONVERGENT B2, `(.L_x_23) ;  /* 0x0000085000027945 */ /* 0x000fd80003800200 */
[----:B------:R-:W-:Y:S05]  /*1310*/  @!P0 BRA `(.L_x_24) ;  /* 0x00000008000c8947 */ /* 0x000fea0003800000 */
[----:B------:R-:W0:Y:S02]  /*1320*/  LDC.64 R34, c[0x0][0x380] ;  /* 0x0000e000ff227b82 */ /* 0x000e240000000a00 */
[----:B0-----:R-:W-:-:S05]  /*1330*/  IMAD.WIDE.U32 R34, R2, 0x38, R34 ;  /* 0x0000003802227825 */ /* 0x001fca00078e0022 */
[----:B------:R-:W2:Y:S04]  /*1340*/  LDG.E.64 R28, desc[UR6][R34.64+0x8] ;  /* 0x00000806221c7981 */ /* 0x000ea8000c1e1b00 */
[----:B------:R-:W3:Y:S04]  /*1350*/  LDG.E.64 R30, desc[UR6][R34.64] ;  /* 0x00000006221e7981 */ /* 0x000ee8000c1e1b00 */
[----:B------:R-:W4:Y:S01]  /*1360*/  LDG.E.64 R26, desc[UR6][R34.64+0x10] ;  /* 0x00001006221a7981 */ /* 0x000f22000c1e1b00 */
[----:B------:R-:W-:Y:S01]  /*1370*/  UMOV UR4, 0xd2f1a9fc ;  /* 0xd2f1a9fc00047882 */ /* 0x000fe20000000000 */
[----:B------:R-:W-:Y:S01]  /*1380*/  UMOV UR5, 0x3f50624d ;  /* 0x3f50624d00057882 */ /* 0x000fe20000000000 */
[----:B------:R-:W-:Y:S01]  /*1390*/  IMAD.MOV.U32 R16, RZ, RZ, 0x0 ;  /* 0x00000000ff107424 */ /* 0x000fe200078e00ff */
[----:B------:R-:W-:Y:S01]  /*13a0*/  BSSY.RECONVERGENT B3, `(.L_x_25) ;  /* 0x0000020000037945 */ /* 0x000fe20003800200 */
[----:B------:R-:W-:Y:S01]  /*13b0*/  IMAD.MOV.U32 R17, RZ, RZ, 0x3fd80000 ;  /* 0x3fd80000ff117424 */ /* 0x000fe200078e00ff */
        /* <DEDUP_REMOVED lines=8> */
[----:B------:R-:W-:-:S04]  /*1440*/  IADD3 R4, PT, PT, R9, -0x3500000, RZ ;  /* 0xfcb0000009047810 */ /* 0x000fc80007ffe0ff */
[----:B------:R-:W-:Y:S02]  /*1450*/  ISETP.GE.U32.AND P0, PT, R4, 0x7ca00000, PT ;  /* 0x7ca000000400780c */ /* 0x000fe40003f06070 */
[----:B0-----:R-:W-:-:S08]  /*1460*/  DMUL R6, R4, R4 ;  /* 0x0000000404067228 */ /* 0x001fd00000000000 */
[----:B------:R-:W-:-:S08]  /*1470*/  DFMA R6, R8, -R6, 1 ;  /* 0x3ff000000806742b */ /* 0x000fd00000000806 */
[----:B------:R-:W-:Y:S02]  /*1480*/  DFMA R16, R6, R16, 0.5 ;  /* 0x3fe000000610742b */ /* 0x000fe40000000010 */
[----:B------:R-:W-:-:S08]  /*1490*/  DMUL R6, R4, R6 ;  /* 0x0000000604067228 */ /* 0x000fd00000000000 */
[----:B------:R-:W-:-:S08]  /*14a0*/  DFMA R38, R16, R6, R4 ;  /* 0x000000061026722b */ /* 0x000fd00000000004 */
        /* <DEDUP_REMOVED lines=15> */
.L_x_26:
[----:B------:R-:W-:Y:S05]  /*15a0*/  BSYNC.RECONVERGENT B3 ;  /* 0x0000000000037941 */ /* 0x000fea0003800200 */
.L_x_25:
        /* <DEDUP_REMOVED lines=17> */
.L_x_28:
[----:B------:R-:W-:Y:S05]  /*16c0*/  BSYNC.RECONVERGENT B3 ;  /* 0x0000000000037941 */ /* 0x000fea0003800200 */
.L_x_27:
        /* <DEDUP_REMOVED lines=20> */
[----:B------:R-:W-:-:S03]  /*1810*/  DFMA R20, R30, R6, R20 ;  /* 0x000000061e14722b */ /* 0x000fc60000000014 */
[----:B0-----:R-:W-:Y:S02]  /*1820*/  DMUL R28, R4, R4 ;  /* 0x00000004041c7228 */ /* 0x001fe40000000000 */
[----:B------:R-:W-:Y:S01]  /*1830*/  DFMA R18, R26, R6, R18 ;  /* 0x000000061a12722b */ /* 0x000fe20000000012 */
[----:B------:R-:W-:Y:S01]  /*1840*/  MOV R6, 0x0 ;  /* 0x0000000000067802 */ /* 0x000fe20000000f00 */
[----:B------:R-:W-:-:S04]  /*1850*/  IMAD.MOV.U32 R7, RZ, RZ, 0x3fd80000 ;  /* 0x3fd80000ff077424 */ /* 0x000fc800078e00ff */
        /* <DEDUP_REMOVED lines=20> */
.L_x_30:
[----:B------:R-:W-:Y:S05]  /*19a0*/  BSYNC.RECONVERGENT B3 ;  /* 0x0000000000037941 */ /* 0x000fea0003800200 */
.L_x_29:
        /* <DEDUP_REMOVED lines=17> */
.L_x_32:
[----:B------:R-:W-:Y:S05]  /*1ac0*/  BSYNC.RECONVERGENT B3 ;  /* 0x0000000000037941 */ /* 0x000fea0003800200 */
.L_x_31:
[----:B------:R-:W2:Y:S01]  /*1ad0*/  LDG.E.64 R34, desc[UR6][R34.64+0x68] ;  /* 0x0000680622227981 */ /* 0x000ea2000c1e1b00 */
[----:B------:R-:W-:Y:S01]  /*1ae0*/  DMUL R4, R6, R6 ;  /* 0x0000000606047228 */ /* 0x000fe20000000000 */
[----:B------:R-:W-:-:S07]  /*1af0*/  VIADD R2, R2, 0x2 ;  /* 0x0000000202027836 */ /* 0x000fce0000000000 */
[----:B------:R-:W-:-:S08]  /*1b00*/  DMUL R4, R4, R6 ;  /* 0x0000000604047228 */ /* 0x000fd00000000000 */
[----:B--2---:R-:W-:-:S08]  /*1b10*/  DMUL R4, R4, R34 ;  /* 0x0000002204047228 */ /* 0x004fd00000000000 */
[-C--:B------:R-:W-:Y:S02]  /*1b20*/  DFMA R20, R24, R4.reuse, R20 ;  /* 0x000000041814722b */ /* 0x080fe40000000014 */
[-C--:B------:R-:W-:Y:S02]  /*1b30*/  DFMA R32, R22, R4.reuse, R32 ;  /* 0x000000041620722b */ /* 0x080fe40000000020 */
[----:B------:R-:W-:-:S11]  /*1b40*/  DFMA R18, R16, R4, R18 ;  /* 0x000000041012722b */ /* 0x000fd60000000012 */
.L_x_24:
[----:B------:R-:W-:Y:S05]  /*1b50*/  BSYNC.RECONVERGENT B2 ;  /* 0x0000000000027941 */ /* 0x000fea0003800200 */
.L_x_23:
[----:B------:R-:W-:-:S04]  /*1b60*/  LOP3.LUT R0, R37, 0x1, RZ, 0xc0, !PT ;  /* 0x0000000125007812 */ /* 0x000fc800078ec0ff */
[----:B------:R-:W-:-:S13]  /*1b70*/  ISETP.NE.U32.AND P0, PT, R0, 0x1, PT ;  /* 0x000000010000780c */ /* 0x000fda0003f05070 */
[----:B------:R-:W-:Y:S05]  /*1b80*/  @P0 BRA `(.L_x_3) ;  /* 0x0000000400080947 */ /* 0x000fea0003800000 */
[----:B------:R-:W0:Y:S02]  /*1b90*/  LDC.64 R26, c[0x0][0x380] ;  /* 0x0000e000ff1a7b82 */ /* 0x000e240000000a00 */
[----:B0-----:R-:W-:-:S05]  /*1ba0*/  IMAD.WIDE.U32 R26, R2, 0x38, R26 ;  /* 0x00000038021a7825 */ /* 0x001fca00078e001a */
[----:B------:R-:W2:Y:S04]  /*1bb0*/  LDG.E.64 R22, desc[UR6][R26.64+0x8] ;  /* 0x000008061a167981 */ /* 0x000ea8000c1e1b00 */
[----:B------:R-:W3:Y:S04]  /*1bc0*/  LDG.E.64 R24, desc[UR6][R26.64] ;  /* 0x000000061a187981 */ /* 0x000ee8000c1e1b00 */
[----:B------:R-:W4:Y:S01]  /*1bd0*/  LDG.E.64 R16, desc[UR6][R26.64+0x10] ;  /* 0x000010061a107981 */ /* 0x000f22000c1e1b00 */
[----:B------:R-:W-:Y:S01]  /*1be0*/  UMOV UR4, 0xd2f1a9fc ;  /* 0xd2f1a9fc00047882 */ /* 0x000fe20000000000 */
[----:B------:R-:W-:Y:S01]  /*1bf0*/  UMOV UR5, 0x3f50624d ;  /* 0x3f50624d00057882 */ /* 0x000fe20000000000 */
[----:B------:R-:W-:Y:S01]  /*1c00*/  MOV R6, 0x0 ;  /* 0x0000000000067802 */ /* 0x000fe20000000f00 */
[----:B------:R-:W-:Y:S01]  /*1c10*/  IMAD.MOV.U32 R7, RZ, RZ, 0x3fd80000 ;  /* 0x3fd80000ff077424 */ /* 0x000fe200078e00ff */
        /* <DEDUP_REMOVED lines=15> */
[----:B------:R-:W-:-:S08]  /*1d10*/  DFMA R38, R6, R2, R4 ;  /* 0x000000020626722b */ /* 0x000fd00000000004 */
[----:B------:R-:W-:Y:S02]  /*1d20*/  DMUL R28, R8, R38 ;  /* 0x00000026081c7228 */ /* 0x000fe40000000000 */
[----:B------:R-:W-:Y:S01]  /*1d30*/  VIADD R3, R39, 0xfff00000 ;  /* 0xfff0000027037836 */ /* 0x000fe20000000000 */
[----:B------:R-:W-:-:S05]  /*1d40*/  MOV R2, R38 ;  /* 0x0000002600027202 */ /* 0x000fca0000000f00 */
        /* <DEDUP_REMOVED lines=12> */
.L_x_34:
[----:B------:R-:W-:Y:S05]  /*1e10*/  BSYNC.RECONVERGENT B2 ;  /* 0x0000000000027941 */ /* 0x000fea0003800200 */
.L_x_33:
        /* <DEDUP_REMOVED lines=17> */
.L_x_36:
[----:B------:R-:W-:Y:S05]  /*1f30*/  BSYNC.RECONVERGENT B2 ;  /* 0x0000000000027941 */ /* 0x000fea0003800200 */
.L_x_35:
[----:B------:R-:W2:Y:S01]  /*1f40*/  LDG.E.64 R26, desc[UR6][R26.64+0x30] ;  /* 0x000030061a1a7981 */ /* 0x000ea2000c1e1b00 */
[----:B------:R-:W-:-:S08]  /*1f50*/  DMUL R4, R2, R2 ;  /* 0x0000000202047228 */ /* 0x000fd00000000000 */
[----:B------:R-:W-:-:S08]  /*1f60*/  DMUL R4, R4, R2 ;  /* 0x0000000204047228 */ /* 0x000fd00000000000 */
[----:B--2---:R-:W-:-:S08]  /*1f70*/  DMUL R4, R4, R26 ;  /* 0x0000001a04047228 */ /* 0x004fd00000000000 */
[-C--:B------:R-:W-:Y:S02]  /*1f80*/  DFMA R20, R24, R4.reuse, R20 ;  /* 0x000000041814722b */ /* 0x080fe40000000014 */
[-C--:B------:R-:W-:Y:S02]  /*1f90*/  DFMA R32, R22, R4.reuse, R32 ;  /* 0x000000041620722b */ /* 0x080fe40000000020 */
[----:B------:R-:W-:-:S11]  /*1fa0*/  DFMA R18, R16, R4, R18 ;  /* 0x000000041012722b */ /* 0x000fd60000000012 */
.L_x_3:
[----:B------:R-:W-:Y:S05]  /*1fb0*/  BSYNC.RECONVERGENT B0 ;  /* 0x0000000000007941 */ /* 0x000fea0003800200 */
.L_x_2:
[----:B------:R-:W0:Y:S01]  /*1fc0*/  LDCU UR4, c[0x0][0x388] ;  /* 0x00007100ff0477ac */ /* 0x000e220008000800 */
[----:B------:R-:W-:Y:S01]  /*1fd0*/  BSSY.RECONVERGENT B0, `(.L_x_37) ;  /* 0x000004a000007945 */ /* 0x000fe20003800200 */
[----:B0-----:R-:W-:-:S13]  /*1fe0*/  ISETP.GE.AND P0, PT, R37, UR4, PT ;  /* 0x0000000425007c0c */ /* 0x001fda000bf06270 */
[----:B------:R-:W-:Y:S05]  /*1ff0*/  @P0 BRA `(.L_x_38) ;  /* 0x00000004001c0947 */ /* 0x000fea0003800000 */
[----:B------:R-:W-:Y:S01]  /*2000*/  ISETP.NE.AND P0, PT, R37, R40, PT ;  /* 0x000000282500720c */ /* 0x000fe20003f05270 */
        /* <DEDUP_REMOVED lines=40> */
[----:B------:R-:W-:Y:S01]  /*2290*/  IMAD.MOV.U32 R6, RZ, RZ, R4 ;  /* 0x000000ffff067224 */ /* 0x000fe200078e0004 */
[----:B------:R-:W-:-:S07]  /*22a0*/  MOV R7, R3 ;  /* 0x0000000300077202 */ /* 0x000fce0000000f00 */
.L_x_42:
[----:B------:R-:W-:Y:S05]  /*22b0*/  BSYNC.RECONVERGENT B3 ;  /* 0x0000000000037941 */ /* 0x000fea0003800200 */
.L_x_41:
        /* <DEDUP_REMOVED lines=17> */
.L_x_44:
[----:B------:R-:W-:Y:S05]  /*23d0*/  BSYNC.RECONVERGENT B3 ;  /* 0x0000000000037941 */ /* 0x000fea0003800200 */
.L_x_43:
[----:B------:R-:W2:Y:S01]  /*23e0*/  LDG.E.64 R26, desc[UR6][R26.64+0x30] ;  /* 0x000030061a1a7981 */ /* 0x000ea2000c1e1b00 */
[----:B------:R-:W-:-:S08]  /*23f0*/  DMUL R4, R2, R2 ;  /* 0x0000000202047228 */ /* 0x000fd00000000000 */
[----:B------:R-:W-:-:S08]  /*2400*/  DMUL R4, R4, R2 ;  /* 0x0000000204047228 */ /* 0x000fd00000000000 */
[----:B--2---:R-:W-:-:S08]  /*2410*/  DMUL R4, R4, R26 ;  /* 0x0000001a04047228 */ /* 0x004fd00000000000 */
[-C--:B------:R-:W-:Y:S02]  /*2420*/  DFMA R20, R24, R4.reuse, R20 ;  /* 0x000000041814722b */ /* 0x080fe40000000014 */
[-C--:B------:R-:W-:Y:S02]  /*2430*/  DFMA R32, R22, R4.reuse, R32 ;  /* 0x000000041620722b */ /* 0x080fe40000000020 */
[----:B------:R-:W-:-:S11]  /*2440*/  DFMA R18, R16, R4, R18 ;  /* 0x000000041012722b */ /* 0x000fd60000000012 */
.L_x_40:
[----:B------:R-:W-:Y:S05]  /*2450*/  BSYNC.RECONVERGENT B2 ;  /* 0x0000000000027941 */ /* 0x000fea0003800200 */
.L_x_39:
[----:B------:R-:W-:-:S07]  /*2460*/  IADD3 R37, PT, PT, R37, 0x1, RZ ;  /* 0x0000000125257810 */ /* 0x000fce0007ffe0ff */
.L_x_38:
[----:B------:R-:W-:Y:S05]  /*2470*/  BSYNC.RECONVERGENT B0 ;  /* 0x0000000000007941 */ /* 0x000fea0003800200 */
.L_x_37:
[----:B------:R-:W0:Y:S01]  /*2480*/  LDCU UR4, c[0x0][0x388] ;  /* 0x00007100ff0477ac */ /* 0x000e220008000800 */
[----:B------:R-:W-:Y:S01]  /*2490*/  BSSY.RECONVERGENT B0, `(.L_x_45) ;  /* 0x00001e1000007945 */ /* 0x000fe20003800200 */
[----:B0-----:R-:W-:-:S13]  /*24a0*/  ISETP.GE.AND P0, PT, R37, UR4, PT ;  /* 0x0000000425007c0c */ /* 0x001fda000bf06270 */
[----:B------:R-:W-:Y:S05]  /*24b0*/  @P0 BRA `(.L_x_46) ;  /* 0x0000001c00780947 */ /* 0x000fea0003800000 */
[C---:B------:R-:W-:Y:S01]  /*24c0*/  VIADD R0, R37.reuse, -UR4 ;  /* 0x8000000425007c36 */ /* 0x040fe20008000000 */
[----:B------:R-:W-:Y:S01]  /*24d0*/  BSSY.RECONVERGENT B2, `(.L_x_47) ;  /* 0x0000110000027945 */ /* 0x000fe20003800200 */
[----:B------:R-:W-:-:S03]  /*24e0*/  IADD3 R2, PT, PT, -R37, UR4, RZ ;  /* 0x0000000425027c10 */ /* 0x000fc6000fffe1ff */
[----:B------:R-:W-:-:S13]  /*24f0*/  ISETP.GT.U32.AND P0, PT, R0, -0x4, PT ;  /* 0xfffffffc0000780c */ /* 0x000fda0003f04070 */
[----:B------:R-:W-:Y:S05]  /*2500*/  @P0 BRA `(.L_x_48) ;  /* 0x0000001000300947 */ /* 0x000fea0003800000 */
[----:B------:R-:W0:Y:S01]  /*2510*/  LDC.64 R4, c[0x0][0x380] ;  /* 0x0000e000ff047b82 */ /* 0x000e220000000a00 */
[----:B------:R-:W-:-:S05]  /*2520*/  LOP3.LUT R0, R2, 0xfffffffc, RZ, 0xc0, !PT ;  /* 0xfffffffc02007812 */ /* 0x000fca00078ec0ff */
[----:B------:R-:W-:Y:S02]  /*2530*/  IMAD.MOV R0, RZ, RZ, -R0 ;  /* 0x000000ffff007224 */ /* 0x000fe400078e0a00 */
[----:B0-----:R-:W-:-:S03]  /*2540*/  IMAD.WIDE.U32 R4, R37, 0x38, R4 ;  /* 0x0000003825047825 */ /* 0x001fc600078e0004 */
[----:B------:R-:W-:-:S04]  /*2550*/  IADD3 R16, P0, PT, R4, 0x70, RZ ;  /* 0x0000007004107810 */ /* 0x000fc80007f1e0ff */
[----:B------:R-:W-:-:S09]  /*2560*/  IADD3.X R17, PT, PT, RZ, R5, RZ, P0, !PT ;  /* 0x00000005ff117210 */ /* 0x000fd200007fe4ff */
.L_x_65:
        /* <DEDUP_REMOVED lines=38> */
.L_x_50:
[----:B------:R-:W-:Y:S05]  /*27d0*/  BSYNC.RECONVERGENT B3 ;  /* 0x0000000000037941 */ /* 0x000fea0003800200 */
.L_x_49:
        /* <DEDUP_REMOVED lines=17> */
.L_x_52:
[----:B------:R-:W-:Y:S05]  /*28f0*/  BSYNC.RECONVERGENT B3 ;  /* 0x0000000000037941 */ /* 0x000fea0003800200 */
.L_x_51:
        /* <DEDUP_REMOVED lines=45> */
.L_x_54:
[----:B------:R-:W-:Y:S05]  /*2bd0*/  BSYNC.RECONVERGENT B3 ;  /* 0x0000000000037941 */ /* 0x000fea0003800200 */
.L_x_53:
        /* <DEDUP_REMOVED lines=17> */
.L_x_56:
[----:B------:R-:W-:Y:S05]  /*2cf0*/  BSYNC.RECONVERGENT B3 ;  /* 0x0000000000037941 */ /* 0x000fea0003800200 */
.L_x_55:
        /* <DEDUP_REMOVED lines=45> */
.L_x_58:
[----:B------:R-:W-:Y:S05]  /*2fd0*/  BSYNC.RECONVERGENT B3 ;  /* 0x0000000000037941 */ /* 0x000fea0003800200 */
.L_x_57:
        /* <DEDUP_REMOVED lines=17> */
.L_x_60:
[----:B------:R-:W-:Y:S05]  /*30f0*/  BSYNC.RECONVERGENT B3 ;  /* 0x0000000000037941 */ /* 0x000fea0003800200 */
.L_x_59:
        /* <DEDUP_REMOVED lines=23> */
[----:B------:R-:W-:Y:S01]  /*3270*/  IMAD.MOV.U32 R18, RZ, RZ, 0x0 ;  /* 0x00000000ff127424 */ /* 0x000fe200078e00ff */
[----:B------:R-:W-:-:S06]  /*3280*/  MOV R19, 0x3fd80000 ;  /* 0x3fd8000000137802 */ /* 0x000fcc0000000f00 */
        /* <DEDUP_REMOVED lines=20> */
.L_x_62:
[----:B------:R-:W-:Y:S05]  /*33d0*/  BSYNC.RECONVERGENT B3 ;  /* 0x0000000000037941 */ /* 0x000fea0003800200 */
.L_x_61:
        /* <DEDUP_REMOVED lines=17> */
.L_x_64:
[----:B------:R-:W-:Y:S05]  /*34f0*/  BSYNC.RECONVERGENT B3 ;  /* 0x0000000000037941 */ /* 0x000fea0003800200 */
.L_x_63:
[----:B------:R0:W2:Y:S01]  /*3500*/  LDG.E.64 R8, desc[UR6][R16.64+0x68] ;  /* 0x0000680610087981 */ /* 0x0000a2000c1e1b00 */
[----:B------:R-:W-:Y:S01]  /*3510*/  DMUL R4, R6, R6 ;  /* 0x0000000606047228 */ /* 0x000fe20000000000 */
[----:B------:R-:W-:Y:S01]  /*3520*/  IADD3 R0, PT, PT, R0, 0x4, RZ ;  /* 0x0000000400007810 */ /* 0x000fe20007ffe0ff */
[----:B------:R-:W-:-:S03]  /*3530*/  VIADD R37, R37, 0x4 ;  /* 0x0000000425257836 */ /* 0x000fc60000000000 */
[----:B------:R-:W-:-:S03]  /*3540*/  ISETP.NE.AND P0, PT, R0, RZ, PT ;  /* 0x000000ff0000720c */ /* 0x000fc60003f05270 */
        /* <DEDUP_REMOVED lines=8> */
.L_x_48:
[----:B------:R-:W-:Y:S05]  /*35d0*/  BSYNC.RECONVERGENT B2 ;  /* 0x0000000000027941 */ /* 0x000fea0003800200 */
.L_x_47:
        /* <DEDUP_REMOVED lines=45> */
.L_x_69:
[----:B------:R-:W-:Y:S05]  /*38b0*/  BSYNC.RECONVERGENT B3 ;  /* 0x0000000000037941 */ /* 0x000fea0003800200 */
.L_x_68:
        /* <DEDUP_REMOVED lines=17> */
.L_x_71:
[----:B------:R-:W-:Y:S05]  /*39d0*/  BSYNC.RECONVERGENT B3 ;  /* 0x0000000000037941 */ /* 0x000fea0003800200 */
.L_x_70:
        /* <DEDUP_REMOVED lines=45> */
.L_x_73:
[----:B------:R-:W-:Y:S05]  /*3cb0*/  BSYNC.RECONVERGENT B3 ;  /* 0x0000000000037941 */ /* 0x000fea0003800200 */
.L_x_72:
        /* <DEDUP_REMOVED lines=17> */
.L_x_75:
[----:B------:R-:W-:Y:S05]  /*3dd0*/  BSYNC.RECONVERGENT B3 ;  /* 0x0000000000037941 */ /* 0x000fea0003800200 */
.L_x_74:
        /* <DEDUP_REMOVED lines=8> */
.L_x_67:
[----:B------:R-:W-:Y:S05]  /*3e60*/  BSYNC.RECONVERGENT B2 ;  /* 0x0000000000027941 */ /* 0x000fea0003800200 */
.L_x_66:
        /* <DEDUP_REMOVED lines=10> */
[----:B------:R-:W-:Y:S01]  /*3f10*/  BSSY.RECONVERGENT B2, `(.L_x_76) ;  /* 0x0000020000027945 */ /* 0x000fe20003800200 */
[----:B--2--5:R-:W-:-:S02]  /*3f20*/  DADD R12, -R12, R4 ;  /* 0x000000000c0c7229 */ /* 0x024fc40000000104 */
[----:B---3--:R-:W-:-:S06]  /*3f30*/  DADD R14, -R14, R2 ;  /* 0x000000000e0e7229 */ /* 0x008fcc0000000102 */
[----:B------:R-:W-:Y:S02]  /*3f40*/  DMUL R2, R12, R12 ;  /* 0x0000000c0c027228 */ /* 0x000fe40000000000 */
[----:B----4-:R-:W-:Y:S01]  /*3f50*/  DADD R10, -R10, R6 ;  /* 0x000000000a0a7229 */ /* 0x010fe20000000106 */
[----:B------:R-:W-:Y:S01]  /*3f60*/  MOV R6, 0x0 ;  /* 0x0000000000067802 */ /* 0x000fe20000000f00 */
[----:B------:R-:W-:-:S04]  /*3f70*/  IMAD.MOV.U32 R7, RZ, RZ, 0x3fd80000 ;  /* 0x3fd80000ff077424 */ /* 0x000fc800078e00ff */
        /* <DEDUP_REMOVED lines=25> */
.L_x_77:
[----:B------:R-:W-:Y:S05]  /*4110*/  BSYNC.RECONVERGENT B2 ;  /* 0x0000000000027941 */ /* 0x000fea0003800200 */
.L_x_76:
        /* <DEDUP_REMOVED lines=12> */
[----:B------:R-:W-:Y:S02]  /*41e0*/  MOV R4, 0x4210 ;  /* 0x0000421000047802 */ /* 0x000fe40000000f00 */
[----:B------:R-:W-:-:S07]  /*41f0*/  IADD3 R6, PT, PT, R6, -0x100000, RZ ;  /* 0xfff0000006067810 */ /* 0x000fce0007ffe0ff */
[----:B------:R-:W-:Y:S05]  /*4200*/  CALL.REL.NOINC `($__internal_0_$__cuda_sm20_dblrcp_rn_slowpath_v3) ;  /* 0x0000000000507944 */ /* 0x000fea0003c00000 */
[----:B------:R-:W-:-:S07]  /*4210*/  IMAD.MOV.U32 R7, RZ, RZ, R3 ;  /* 0x000000ffff077224 */ /* 0x000fce00078e0003 */
.L_x_79:
[----:B------:R-:W-:Y:S05]  /*4220*/  BSYNC.RECONVERGENT B2 ;  /* 0x0000000000027941 */ /* 0x000fea0003800200 */
.L_x_78:
[----:B------:R-:W2:Y:S01]  /*4230*/  LDG.E.64 R16, desc[UR6][R16.64+0x30] ;  /* 0x0000300610107981 */ /* 0x000ea2000c1e1b00 */
[----:B------:R-:W-:-:S08]  /*4240*/  DMUL R2, R6, R6 ;  /* 0x0000000606027228 */ /* 0x000fd00000000000 */
[----:B------:R-:W-:-:S08]  /*4250*/  DMUL R2, R2, R6 ;  /* 0x0000000602027228 */ /* 0x000fd00000000000 */
[----:B--2---:R-:W-:-:S08]  /*4260*/  DMUL R2, R2, R16 ;  /* 0x0000001002027228 */ /* 0x004fd00000000000 */
[-C--:B------:R-:W-:Y:S02]  /*4270*/  DFMA R20, R14, R2.reuse, R20 ;  /* 0x000000020e14722b */ /* 0x080fe40000000014 */
[-C--:B------:R-:W-:Y:S02]  /*4280*/  DFMA R32, R12, R2.reuse, R32 ;  /* 0x000000020c20722b */ /* 0x080fe40000000020 */
[----:B------:R-:W-:-:S11]  /*4290*/  DFMA R18, R10, R2, R18 ;  /* 0x000000020a12722b */ /* 0x000fd60000000012 */
.L_x_46:
[----:B------:R-:W-:Y:S05]  /*42a0*/  BSYNC.RECONVERGENT B0 ;  /* 0x0000000000007941 */ /* 0x000fea0003800200 */
.L_x_45:
[----:B------:R-:W0:Y:S08]  /*42b0*/  LDC.64 R2, c[0x0][0x390] ;  /* 0x0000e400ff027b82 */ /* 0x000e300000000a00 */
[----:B------:R-:W1:Y:S08]  /*42c0*/  LDC.64 R4, c[0x0][0x398] ;  /* 0x0000e600ff047b82 */ /* 0x000e700000000a00 */
[----:B------:R-:W2:Y:S01]  /*42d0*/  LDC.64 R6, c[0x0][0x3a0] ;  /* 0x0000e800ff067b82 */ /* 0x000ea20000000a00 */
[----:B0-----:R-:W-:-:S05]  /*42e0*/  IMAD.WIDE R2, R40, 0x8, R2 ;  /* 0x0000000828027825 */ /* 0x001fca00078e0202 */
[----:B------:R-:W-:Y:S01]  /*42f0*/  STG.E.64 desc[UR6][R2.64], R20 ;  /* 0x0000001402007986 */ /* 0x000fe2000c101b06 */
[----:B-1----:R-:W-:-:S05]  /*4300*/  IMAD.WIDE R4, R40, 0x8, R4 ;  /* 0x0000000828047825 */ /* 0x002fca00078e0204 */
[----:B------:R-:W-:Y:S01]  /*4310*/  STG.E.64 desc[UR6][R4.64], R32 ;  /* 0x0000002004007986 */ /* 0x000fe2000c101b06 */
[----:B--2---:R-:W-:-:S05]  /*4320*/  IMAD.WIDE R40, R40, 0x8, R6 ;  /* 0x0000000828287825 */ /* 0x004fca00078e0206 */
[----:B------:R-:W-:Y:S01]  /*4330*/  STG.E.64 desc[UR6][R40.64], R18 ;  /* 0x0000001228007986 */ /* 0x000fe2000c101b06 */
[----:B------:R-:W-:Y:S05]  /*4340*/  EXIT ;  /* 0x000000000000794d */ /* 0x000fea0003800000 */
        .weak           $__internal_0_$__cuda_sm20_dblrcp_rn_slowpath_v3
        .type           $__internal_0_$__cuda_sm20_dblrcp_rn_slowpath_v3,@function
        .size           $__internal_0_$__cuda_sm20_dblrcp_rn_slowpath_v3,($__internal_1_$__cuda_sm20_dsqrt_rn_f64_mediumpath_v1 - $__internal_0_$__cuda_sm20_dblrcp_rn_slowpath_v3)
$__internal_0_$__cuda_sm20_dblrcp_rn_slowpath_v3:
[----:B------:R-:W-:Y:S01]  /*4350*/  IMAD.MOV.U32 R9, RZ, RZ, R3 ;  /* 0x000000ffff097224 */ /* 0x000fe200078e0003 */
[----:B------:R-:W-:Y:S05]  /*4360*/  BSSY.RECONVERGENT B1, `(.L_x_80) ;  /* 0x0000023000017945 */ /* 0x000fea0003800200 */
[----:B------:R-:W-:-:S14]  /*4370*/  DSETP.GTU.AND P0, PT, |R8|, +INF , PT ;  /* 0x7ff000000800742a */ /* 0x000fdc0003f0c200 */
[----:B------:R-:W-:Y:S05]  /*4380*/  @P0 BRA `(.L_x_81) ;  /* 0x0000000000780947 */ /* 0x000fea0003800000 */
[----:B------:R-:W-:-:S04]  /*4390*/  LOP3.LUT R3, R3, 0x7fffffff, RZ, 0xc0, !PT ;  /* 0x7fffffff03037812 */ /* 0x000fc800078ec0ff */
[----:B------:R-:W-:-:S04]  /*43a0*/  IADD3 R5, PT, PT, R3, -0x1, RZ ;  /* 0xffffffff03057810 */ /* 0x000fc80007ffe0ff */
[----:B------:R-:W-:-:S13]  /*43b0*/  ISETP.GE.U32.AND P0, PT, R5, 0x7fefffff, PT ;  /* 0x7fefffff0500780c */ /* 0x000fda0003f06070 */
[----:B------:R-:W-:Y:S01]  /*43c0*/  @P0 LOP3.LUT R39, R9, 0x7ff00000, RZ, 0x3c, !PT ;  /* 0x7ff0000009270812 */ /* 0x000fe200078e3cff */
[----:B------:R-:W-:Y:S01]  /*43d0*/  @P0 IMAD.MOV.U32 R38, RZ, RZ, RZ ;  /* 0x000000ffff260224 */ /* 0x000fe200078e00ff */
[----:B------:R-:W-:Y:S06]  /*43e0*/  @P0 BRA `(.L_x_82) ;  /* 0x0000000000680947 */ /* 0x000fec0003800000 */
[----:B------:R-:W-:-:S13]  /*43f0*/  ISETP.GE.U32.AND P0, PT, R3, 0x1000001, PT ;  /* 0x010000010300780c */ /* 0x000fda0003f06070 */
[----:B------:R-:W-:Y:S05]  /*4400*/  @!P0 BRA `(.L_x_83) ;  /* 0x0000000000348947 */ /* 0x000fea0003800000 */
[----:B------:R-:W-:Y:S01]  /*4410*/  VIADD R39, R9, 0xc0200000 ;  /* 0xc020000009277836 */ /* 0x000fe20000000000 */
[----:B------:R-:W-:-:S03]  /*4420*/  MOV R38, R8 ;  /* 0x0000000800267202 */ /* 0x000fc60000000f00 */
[----:B------:R-:W0:Y:S03]  /*4430*/  MUFU.RCP64H R7, R39 ;  /* 0x0000002700077308 */ /* 0x000e260000001800 */
[----:B0-----:R-:W-:-:S08]  /*4440*/  DFMA R42, -R38, R6, 1 ;  /* 0x3ff00000262a742b */ /* 0x001fd00000000106 */
[----:B------:R-:W-:-:S08]  /*4450*/  DFMA R42, R42, R42, R42 ;  /* 0x0000002a2a2a722b */ /* 0x000fd0000000002a */
[----:B------:R-:W-:-:S08]  /*4460*/  DFMA R42, R6, R42, R6 ;  /* 0x0000002a062a722b */ /* 0x000fd00000000006 */
[----:B------:R-:W-:-:S08]  /*4470*/  DFMA R6, -R38, R42, 1 ;  /* 0x3ff000002606742b */ /* 0x000fd0000000012a */
[----:B------:R-:W-:-:S08]  /*4480*/  DFMA R6, R42, R6, R42 ;  /* 0x000000062a06722b */ /* 0x000fd0000000002a */
[----:B------:R-:W-:-:S08]  /*4490*/  DMUL R6, R6, 2.2250738585072013831e-308 ;  /* 0x0010000006067828 */ /* 0x000fd00000000000 */
[----:B------:R-:W-:-:S08]  /*44a0*/  DFMA R8, -R8, R6, 1 ;  /* 0x3ff000000808742b */ /* 0x000fd00000000106 */
[----:B------:R-:W-:-:S08]  /*44b0*/  DFMA R8, R8, R8, R8 ;  /* 0x000000080808722b */ /* 0x000fd00000000008 */
[----:B------:R-:W-:Y:S01]  /*44c0*/  DFMA R38, R6, R8, R6 ;  /* 0x000000080626722b */ /* 0x000fe20000000006 */
[----:B------:R-:W-:Y:S10]  /*44d0*/  BRA `(.L_x_82) ;  /* 0x00000000002c7947 */ /* 0x000ff40003800000 */
.L_x_83:
[----:B------:R-:W-:-:S06]  /*44e0*/  DMUL R8, R8, 8.11296384146066816958e+31 ;  /* 0x4690000008087828 */ /* 0x000fcc0000000000 */
[----:B------:R-:W0:Y:S02]  /*44f0*/  MUFU.RCP64H R7, R9 ;  /* 0x0000000900077308 */ /* 0x000e240000001800 */
[----:B0-----:R-:W-:-:S08]  /*4500*/  DFMA R38, -R8, R6, 1 ;  /* 0x3ff000000826742b */ /* 0x001fd00000000106 */
[----:B------:R-:W-:-:S08]  /*4510*/  DFMA R38, R38, R38, R38 ;  /* 0x000000262626722b */ /* 0x000fd00000000026 */
[----:B------:R-:W-:-:S08]  /*4520*/  DFMA R38, R6, R38, R6 ;  /* 0x000000260626722b */ /* 0x000fd00000000006 */
[----:B------:R-:W-:-:S08]  /*4530*/  DFMA R6, -R8, R38, 1 ;  /* 0x3ff000000806742b */ /* 0x000fd00000000126 */
[----:B------:R-:W-:-:S08]  /*4540*/  DFMA R6, R38, R6, R38 ;  /* 0x000000062606722b */ /* 0x000fd00000000026 */
[----:B------:R-:W-:Y:S01]  /*4550*/  DMUL R38, R6, 8.11296384146066816958e+31 ;  /* 0x4690000006267828 */ /* 0x000fe20000000000 */
[----:B------:R-:W-:Y:S10]  /*4560*/  BRA `(.L_x_82) ;  /* 0x0000000000087947 */ /* 0x000ff40003800000 */
.L_x_81:
[----:B------:R-:W-:Y:S01]  /*4570*/  LOP3.LUT R39, R9, 0x80000, RZ, 0xfc, !PT ;  /* 0x0008000009277812 */ /* 0x000fe200078efcff */
[----:B------:R-:W-:-:S07]  /*4580*/  IMAD.MOV.U32 R38, RZ, RZ, R8 ;  /* 0x000000ffff267224 */ /* 0x000fce00078e0008 */
.L_x_82:
[----:B------:R-:W-:Y:S05]  /*4590*/  BSYNC.RECONVERGENT B1 ;  /* 0x0000000000017941 */ /* 0x000fea0003800200 */
.L_x_80:
[----:B------:R-:W-:Y:S01]  /*45a0*/  IMAD.MOV.U32 R5, RZ, RZ, 0x0 ;  /* 0x00000000ff057424 */ /* 0x000fe200078e00ff */
[----:B------:R-:W-:Y:S01]  /*45b0*/  MOV R3, R39 ;  /* 0x0000002700037202 */ /* 0x000fe20000000f00 */
[----:B------:R-:W-:Y:S02]  /*45c0*/  IMAD.MOV.U32 R6, RZ, RZ, R38 ;  /* 0x000000ffff067224 */ /* 0x000fe400078e0026 */
[----:B------:R-:W-:Y:S05]  /*45d0*/  RET.REL.NODEC R4 `(_Z27compute_acceleration_kernelPK4BodyiPdS2_S2_) ;  /* 0xffffffb804887950 */ /* 0x000fea0003c3ffff */
        .weak           $__internal_1_$__cuda_sm20_dsqrt_rn_f64_mediumpath_v1
        .type           $__internal_1_$__cuda_sm20_dsqrt_rn_f64_mediumpath_v1,@function
        .size           $__internal_1_$__cuda_sm20_dsqrt_rn_f64_mediumpath_v1,(.L_x_90 - $__internal_1_$__cuda_sm20_dsqrt_rn_f64_mediumpath_v1)
$__internal_1_$__cuda_sm20_dsqrt_rn_f64_mediumpath_v1:
[----:B------:R-:W-:Y:S01]  /*45e0*/  ISETP.GE.U32.AND P0, PT, R4, -0x3400000, PT ;  /* 0xfcc000000400780c */ /* 0x000fe20003f06070 */
[----:B------:R-:W-:Y:S01]  /*45f0*/  BSSY.RECONVERGENT B1, `(.L_x_84) ;  /* 0x0000028000017945 */ /* 0x000fe20003800200 */
[----:B------:R-:W-:Y:S01]  /*4600*/  MOV R45, R9 ;  /* 0x00000009002d7202 */ /* 0x000fe20000000f00 */
[----:B------:R-:W-:Y:S01]  /*4610*/  IMAD.MOV.U32 R9, RZ, RZ, R7 ;  /* 0x000000ffff097224 */ /* 0x000fe200078e0007 */
[----:B------:R-:W-:Y:S01]  /*4620*/  MOV R7, R5 ;  /* 0x0000000500077202 */ /* 0x000fe20000000f00 */
[----:B------:R-:W-:Y:S02]  /*4630*/  IMAD.MOV.U32 R44, RZ, RZ, R36 ;  /* 0x000000ffff2c7224 */ /* 0x000fe400078e0024 */
[----:B------:R-:W-:-:S06]  /*4640*/  IMAD.MOV.U32 R39, RZ, RZ, R3 ;  /* 0x000000ffff277224 */ /* 0x000fcc00078e0003 */
[----:B------:R-:W-:Y:S05]  /*4650*/  @!P0 BRA `(.L_x_85) ;  /* 0x0000000000208947 */ /* 0x000fea0003800000 */
[----:B------:R-:W-:-:S10]  /*4660*/  DFMA.RM R6, R8, R38, R6 ;  /* 0x000000260806722b */ /* 0x000fd40000004006 */
[----:B------:R-:W-:-:S05]  /*4670*/  IADD3 R4, P0, PT, R6, 0x1, RZ ;  /* 0x0000000106047810 */ /* 0x000fca0007f1e0ff */
[----:B------:R-:W-:-:S06]  /*4680*/  IMAD.X R5, RZ, RZ, R7, P0 ;  /* 0x000000ffff057224 */ /* 0x000fcc00000e0607 */
[----:B------:R-:W-:-:S08]  /*4690*/  DFMA.RP R44, -R6, R4, R44 ;  /* 0x00000004062c722b */ /* 0x000fd0000000812c */
[----:B------:R-:W-:-:S06]  /*46a0*/  DSETP.GT.AND P0, PT, R44, RZ, PT ;  /* 0x000000ff2c00722a */ /* 0x000fcc0003f04000 */
[----:B------:R-:W-:Y:S02]  /*46b0*/  FSEL R4, R4, R6, P0 ;  /* 0x0000000604047208 */ /* 0x000fe40000000000 */
[----:B------:R-:W-:Y:S01]  /*46c0*/  FSEL R5, R5, R7, P0 ;  /* 0x0000000705057208 */ /* 0x000fe20000000000 */
[----:B------:R-:W-:Y:S06]  /*46d0*/  BRA `(.L_x_86) ;  /* 0x0000000000647947 */ /* 0x000fec0003800000 */
.L_x_85:
[----:B------:R-:W-:-:S14]  /*46e0*/  DSETP.NE.AND P0, PT, R44, RZ, PT ;  /* 0x000000ff2c00722a */ /* 0x000fdc0003f05000 */
[----:B------:R-:W-:Y:S05]  /*46f0*/  @!P0 BRA `(.L_x_87) ;  /* 0x0000000000588947 */ /* 0x000fea0003800000 */
[----:B------:R-:W-:-:S13]  /*4700*/  ISETP.GE.AND P0, PT, R45, RZ, PT ;  /* 0x000000ff2d00720c */ /* 0x000fda0003f06270 */
[----:B------:R-:W-:Y:S01]  /*4710*/  @!P0 IMAD.MOV.U32 R4, RZ, RZ, 0x0 ;  /* 0x00000000ff048424 */ /* 0x000fe200078e00ff */
[----:B------:R-:W-:Y:S01]  /*4720*/  @!P0 MOV R5, 0xfff80000 ;  /* 0xfff8000000058802 */ /* 0x000fe20000000f00 */
[----:B------:R-:W-:Y:S06]  /*4730*/  @!P0 BRA `(.L_x_86) ;  /* 0x00000000004c8947 */ /* 0x000fec0003800000 */
[----:B------:R-:W-:-:S13]  /*4740*/  ISETP.GT.AND P0, PT, R45, 0x7fefffff, PT ;  /* 0x7fefffff2d00780c */ /* 0x000fda0003f04270 */
[----:B------:R-:W-:Y:S05]  /*4750*/  @P0 BRA `(.L_x_87) ;  /* 0x0000000000400947 */ /* 0x000fea0003800000 */
[----:B------:R-:W-:Y:S01]  /*4760*/  DMUL R44, R44, 8.11296384146066816958e+31 ;  /* 0x469000002c2c7828 */ /* 0x000fe20000000000 */
[----:B------:R-:W-:Y:S01]  /*4770*/  IMAD.MOV.U32 R8, RZ, RZ, RZ ;  /* 0x000000ffff087224 */ /* 0x000fe200078e00ff */
[----:B------:R-:W-:Y:S01]  /*4780*/  MOV R5, 0x3fd80000 ;  /* 0x3fd8000000057802 */ /* 0x000fe20000000f00 */
[----:B------:R-:W-:-:S03]  /*4790*/  IMAD.MOV.U32 R4, RZ, RZ, 0x0 ;  /* 0x00000000ff047424 */ /* 0x000fc600078e00ff */
[----:B------:R-:W0:Y:S02]  /*47a0*/  MUFU.RSQ64H R9, R45 ;  /* 0x0000002d00097308 */ /* 0x000e240000001c00 */
[----:B0-----:R-:W-:-:S08]  /*47b0*/  DMUL R6, R8, R8 ;  /* 0x0000000808067228 */ /* 0x001fd00000000000 */
[----:B------:R-:W-:-:S08]  /*47c0*/  DFMA R6, R44, -R6, 1 ;  /* 0x3ff000002c06742b */ /* 0x000fd00000000806 */
[----:B------:R-:W-:Y:S02]  /*47d0*/  DFMA R4, R6, R4, 0.5 ;  /* 0x3fe000000604742b */ /* 0x000fe40000000004 */
[----:B------:R-:W-:-:S08]  /*47e0*/  DMUL R6, R8, R6 ;  /* 0x0000000608067228 */ /* 0x000fd00000000000 */
[----:B------:R-:W-:-:S08]  /*47f0*/  DFMA R6, R4, R6, R8 ;  /* 0x000000060406722b */ /* 0x000fd00000000008 */
[----:B------:R-:W-:Y:S02]  /*4800*/  DMUL R4, R44, R6 ;  /* 0x000000062c047228 */ /* 0x000fe40000000000 */
[----:B------:R-:W-:-:S06]  /*4810*/  VIADD R7, R7, 0xfff00000 ;  /* 0xfff0000007077836 */ /* 0x000fcc0000000000 */
[----:B------:R-:W-:-:S08]  /*4820*/  DFMA R8, R4, -R4, R44 ;  /* 0x800000040408722b */ /* 0x000fd0000000002c */
[----:B------:R-:W-:-:S10]  /*4830*/  DFMA R4, R6, R8, R4 ;  /* 0x000000080604722b */ /* 0x000fd40000000004 */
[----:B------:R-:W-:Y:S01]  /*4840*/  VIADD R5, R5, 0xfcb00000 ;  /* 0xfcb0000005057836 */ /* 0x000fe20000000000 */
[----:B------:R-:W-:Y:S06]  /*4850*/  BRA `(.L_x_86) ;  /* 0x0000000000047947 */ /* 0x000fec0003800000 */
.L_x_87:
[----:B------:R-:W-:-:S11]  /*4860*/  DADD R4, R44, R44 ;  /* 0x000000002c047229 */ /* 0x000fd6000000002c */
.L_x_86:
[----:B------:R-:W-:Y:S05]  /*4870*/  BSYNC.RECONVERGENT B1 ;  /* 0x0000000000017941 */ /* 0x000fea0003800200 */
.L_x_84:
[----:B------:R-:W-:Y:S01]  /*4880*/  IMAD.MOV.U32 R43, RZ, RZ, 0x0 ;  /* 0x00000000ff2b7424 */ /* 0x000fe200078e00ff */
[----:B------:R-:W-:-:S03]  /*4890*/  MOV R3, R5 ;  /* 0x0000000500037202 */ /* 0x000fc60000000f00 */
[----:B------:R-:W-:Y:S05]  /*48a0*/  RET.REL.NODEC R42 `(_Z27compute_acceleration_kernelPK4BodyiPdS2_S2_) ;  /* 0xffffffb42ad47950 */ /* 0x000fea0003c3ffff */
.L_x_88:
        /* <DEDUP_REMOVED lines=13> */
.L_x_90:


//--------------------- .nv.shared.reserved.0     --------------------------
	.section	.nv.shared.reserved.0,"aw",@nobits
	.weak		__nv_reservedSMEM_offset_0_alias
	.size		__nv_reservedSMEM_offset_0_alias, 0, 64
	.other		__nv_reservedSMEM_offset_0_alias,@"STO_CUDA_RESERVED_SHARED STV_DEFAULT"
__nv_reservedSMEM_offset_0_alias:
	.zero		0
	.zero		64


//--------------------- .nv.constant0._Z20update_phase2_kernelP4BodyidPKdS2_S2_ --------------------------
	.section	.nv.constant0._Z20update_phase2_kernelP4BodyidPKdS2_S2_,"a",@progbits
	.sectionflags	@""
	.align	4
.nv.constant0._Z20update_phase2_kernelP4BodyidPKdS2_S2_:
	.zero		944


//--------------------- .nv.constant0._Z20update_phase1_kernelP4BodyidPKdS2_S2_ --------------------------
	.section	.nv.constant0._Z20update_phase1_kernelP4BodyidPKdS2_S2_,"a",@progbits
	.sectionflags	@""
	.align	4
.nv.constant0._Z20update_phase1_kernelP4BodyidPKdS2_S2_:
	.zero		944


//--------------------- .nv.constant0._Z27compute_acceleration_kernelPK4BodyiPdS2_S2_ --------------------------
	.section	.nv.constant0._Z27compute_acceleration_kernelPK4BodyiPdS2_S2_,"a",@progbits
	.sectionflags	@""
	.align	4
.nv.constant0._Z27compute_acceleration_kernelPK4BodyiPdS2_S2_:
	.zero		936


//--------------------- SYMBOLS --------------------------

	.type		.nv.reservedSmem.offset0,@object
	.size		.nv.reservedSmem.offset0,0x4
